	.target	sm_90a

	.elftype	@"ET_EXEC"


//--------------------- .note.nv.tkinfo           --------------------------
	.section	.note.nv.tkinfo,"",@"SHT_NOTE"
	.sectionflags	@"SHF_NOTE_NV_TKINFO"
	.tkinfo
        /*0018*/ 	.word	0x00000002
        /*0030*/ 	.string	""
        /*0030*/ 	.string	"ptxas"
        /*0030*/ 	.string	"Cuda compilation tools, release 13.0, V13.0.88"
        /*0030*/ 	.string	"Build cuda_13.0.r13.0/compiler.36424714_0"
        /*0030*/ 	.string	"-arch sm_90a -m 64 "



//--------------------- .note.nv.cuinfo           --------------------------
	.section	.note.nv.cuinfo,"",@"SHT_NOTE"
	.sectionflags	@"SHF_NOTE_NV_CUINFO"
        /*0018*/ 	.short	0x0002
        /*001a*/ 	.short	0x005a
        /*001c*/ 	.short	0x0082
	.zero		2


//--------------------- .nv.info                  --------------------------
	.section	.nv.info,"",@"SHT_CUDA_INFO"
	.align	4


	//----- nvinfo : EIATTR_REGCOUNT
	.align		4
        /*0000*/ 	.byte	0x04, 0x2f
        /*0002*/ 	.short	(.L_12 - .L_11)
	.align		4
.L_11:
        /*0004*/ 	.word	index@(_ZN7cutlass13device_kernelINS_4gemm6kernel13GemmUniversalIN4cute5tupleIJiiiiEEENS1_10collective13CollectiveMmaINS1_37MainloopSm90TmaGmmaWarpSpecializedFP8ILi6ENS5_IJNS4_1CILi1EEESB_SB_EEENS1_32KernelTmaWarpSpecializedPingpongEEENS5_IJNSA_ILi64EEENSA_ILi128EEENSA_ILi32EEEEEENS_12float_e5m2_tENS5_IJlSB_lEEESJ_SK_NS4_8TiledMMAINS4_8MMA_AtomIJNS4_4SM904GMMA31MMA_64x128x32_F32E5M2E5M2_SS_TNILNSO_7ScaleInE1ELSQ_1EEEEEENS4_6LayoutISC_NS5_IJNSA_ILi0EEESU_SU_EEEEENS5_IJNS4_10UnderscoreESX_SX_EEEEENS4_13SM90_TMA_LOADENS4_14ComposedLayoutINS4_7SwizzleILi1ELi4ELi3EEENS4_18smem_ptr_flag_bitsILi8EEENST_INS5_IJNSA_ILi8EEESH_EEENS5_IJSH_SB_EEEEEEEvNS4_8identityES10_S1A_vS1B_EENS_8epilogue10collective6detail29Sm90TmaWarpSpecializedAdapterINS1E_15DefaultEpilogueISJ_SK_SK_NS1D_6thread17LinearCombinationISJ_Li1EffLNS1I_9ScaleType4KindE0ELNS_15FloatRoundStyleE2ESJ_EENS1_15EpilogueDefaultEEEEEvvEEEEvNT_6ParamsE)
        /*0008*/ 	.word	0x000000a8


	//----- nvinfo : EIATTR_FRAME_SIZE
	.align		4
.L_12:
        /*000c*/ 	.byte	0x04, 0x11
        /*000e*/ 	.short	(.L_14 - .L_13)
	.align		4
.L_13:
        /*0010*/ 	.word	index@(_ZN7cutlass13device_kernelINS_4gemm6kernel13GemmUniversalIN4cute5tupleIJiiiiEEENS1_10collective13CollectiveMmaINS1_37MainloopSm90TmaGmmaWarpSpecializedFP8ILi6ENS5_IJNS4_1CILi1EEESB_SB_EEENS1_32KernelTmaWarpSpecializedPingpongEEENS5_IJNSA_ILi64EEENSA_ILi128EEENSA_ILi32EEEEEENS_12float_e5m2_tENS5_IJlSB_lEEESJ_SK_NS4_8TiledMMAINS4_8MMA_AtomIJNS4_4SM904GMMA31MMA_64x128x32_F32E5M2E5M2_SS_TNILNSO_7ScaleInE1ELSQ_1EEEEEENS4_6LayoutISC_NS5_IJNSA_ILi0EEESU_SU_EEEEENS5_IJNS4_10UnderscoreESX_SX_EEEEENS4_13SM90_TMA_LOADENS4_14ComposedLayoutINS4_7SwizzleILi1ELi4ELi3EEENS4_18smem_ptr_flag_bitsILi8EEENST_INS5_IJNSA_ILi8EEESH_EEENS5_IJSH_SB_EEEEEEEvNS4_8identityES10_S1A_vS1B_EENS_8epilogue10collective6detail29Sm90TmaWarpSpecializedAdapterINS1E_15DefaultEpilogueISJ_SK_SK_NS1D_6thread17LinearCombinationISJ_Li1EffLNS1I_9ScaleType4KindE0ELNS_15FloatRoundStyleE2ESJ_EENS1_15EpilogueDefaultEEEEEvvEEEEvNT_6ParamsE)
        /*0014*/ 	.word	0x00000000


	//----- nvinfo : EIATTR_MIN_STACK_SIZE
	.align		4
.L_14:
        /*0018*/ 	.byte	0x04, 0x12
        /*001a*/ 	.short	(.L_16 - .L_15)
	.align		4
.L_15:
        /*001c*/ 	.word	index@(_ZN7cutlass13device_kernelINS_4gemm6kernel13GemmUniversalIN4cute5tupleIJiiiiEEENS1_10collective13CollectiveMmaINS1_37MainloopSm90TmaGmmaWarpSpecializedFP8ILi6ENS5_IJNS4_1CILi1EEESB_SB_EEENS1_32KernelTmaWarpSpecializedPingpongEEENS5_IJNSA_ILi64EEENSA_ILi128EEENSA_ILi32EEEEEENS_12float_e5m2_tENS5_IJlSB_lEEESJ_SK_NS4_8TiledMMAINS4_8MMA_AtomIJNS4_4SM904GMMA31MMA_64x128x32_F32E5M2E5M2_SS_TNILNSO_7ScaleInE1ELSQ_1EEEEEENS4_6LayoutISC_NS5_IJNSA_ILi0EEESU_SU_EEEEENS5_IJNS4_10UnderscoreESX_SX_EEEEENS4_13SM90_TMA_LOADENS4_14ComposedLayoutINS4_7SwizzleILi1ELi4ELi3EEENS4_18smem_ptr_flag_bitsILi8EEENST_INS5_IJNSA_ILi8EEESH_EEENS5_IJSH_SB_EEEEEEEvNS4_8identityES10_S1A_vS1B_EENS_8epilogue10collective6detail29Sm90TmaWarpSpecializedAdapterINS1E_15DefaultEpilogueISJ_SK_SK_NS1D_6thread17LinearCombinationISJ_Li1EffLNS1I_9ScaleType4KindE0ELNS_15FloatRoundStyleE2ESJ_EENS1_15EpilogueDefaultEEEEEvvEEEEvNT_6ParamsE)
        /*0020*/ 	.word	0x00000000
.L_16:


//--------------------- .nv.compat                --------------------------
	.section	.nv.compat,"",@"SHT_CUDA_COMPAT_INFO"
	.align	4
        /*0000*/ 	.byte	0x02, 0x09, 0x01, 0x00, 0x02, 0x02, 0x04, 0x00, 0x02, 0x05, 0x05, 0x00, 0x03, 0x07, 0x01, 0x01
        /*0010*/ 	.byte	0x02, 0x03, 0x01, 0x00, 0x02, 0x06, 0x01, 0x00, 0x04, 0x0b, 0x08, 0x00, 0x00, 0x00, 0x00, 0x00
        /*0020*/ 	.byte	0x00, 0x00, 0x00, 0x00


//--------------------- .nv.info._ZN7cutlass13device_kernelINS_4gemm6kernel13GemmUniversalIN4cute5tupleIJiiiiEEENS1_10collective13CollectiveMmaINS1_37MainloopSm90TmaGmmaWarpSpecializedFP8ILi6ENS5_IJNS4_1CILi1EEESB_SB_EEENS1_32KernelTmaWarpSpecializedPingpongEEENS5_IJNSA_ILi64EEENSA_ILi128EEENSA_ILi32EEEEEENS_12float_e5m2_tENS5_IJlSB_lEEESJ_SK_NS4_8TiledMMAINS4_8MMA_AtomIJNS4_4SM904GMMA31MMA_64x128x32_F32E5M2E5M2_SS_TNILNSO_7ScaleInE1ELSQ_1EEEEEENS4_6LayoutISC_NS5_IJNSA_ILi0EEESU_SU_EEEEENS5_IJNS4_10UnderscoreESX_SX_EEEEENS4_13SM90_TMA_LOADENS4_14ComposedLayoutINS4_7SwizzleILi1ELi4ELi3EEENS4_18smem_ptr_flag_bitsILi8EEENST_INS5_IJNSA_ILi8EEESH_EEENS5_IJSH_SB_EEEEEEEvNS4_8identityES10_S1A_vS1B_EENS_8epilogue10collective6detail29Sm90TmaWarpSpecializedAdapterINS1E_15DefaultEpilogueISJ_SK_SK_NS1D_6thread17LinearCombinationISJ_Li1EffLNS1I_9ScaleType4KindE0ELNS_15FloatRoundStyleE2ESJ_EENS1_15EpilogueDefaultEEEEEvvEEEEvNT_6ParamsE --------------------------
	.section	.nv.info._ZN7cutlass13device_kernelINS_4gemm6kernel13GemmUniversalIN4cute5tupleIJiiiiEEENS1_10collective13CollectiveMmaINS1_37MainloopSm90TmaGmmaWarpSpecializedFP8ILi6ENS5_IJNS4_1CILi1EEESB_SB_EEENS1_32KernelTmaWarpSpecializedPingpongEEENS5_IJNSA_ILi64EEENSA_ILi128EEENSA_ILi32EEEEEENS_12float_e5m2_tENS5_IJlSB_lEEESJ_SK_NS4_8TiledMMAINS4_8MMA_AtomIJNS4_4SM904GMMA31MMA_64x128x32_F32E5M2E5M2_SS_TNILNSO_7ScaleInE1ELSQ_1EEEEEENS4_6LayoutISC_NS5_IJNSA_ILi0EEESU_SU_EEEEENS5_IJNS4_10UnderscoreESX_SX_EEEEENS4_13SM90_TMA_LOADENS4_14ComposedLayoutINS4_7SwizzleILi1ELi4ELi3EEENS4_18smem_ptr_flag_bitsILi8EEENST_INS5_IJNSA_ILi8EEESH_EEENS5_IJSH_SB_EEEEEEEvNS4_8identityES10_S1A_vS1B_EENS_8epilogue10collective6detail29Sm90TmaWarpSpecializedAdapterINS1E_15DefaultEpilogueISJ_SK_SK_NS1D_6thread17LinearCombinationISJ_Li1EffLNS1I_9ScaleType4KindE0ELNS_15FloatRoundStyleE2ESJ_EENS1_15EpilogueDefaultEEEEEvvEEEEvNT_6ParamsE,"",@"SHT_CUDA_INFO"
	.sectionflags	@""
	.align	4


	//----- nvinfo : EIATTR_CUDA_API_VERSION
	.align		4
        /*0000*/ 	.byte	0x04, 0x37
        /*0002*/ 	.short	(.L_18 - .L_17)
.L_17:
        /*0004*/ 	.word	0x00000082


	//----- nvinfo : EIATTR_KPARAM_INFO
	.align		4
.L_18:
        /*0008*/ 	.byte	0x04, 0x17
        /*000a*/ 	.short	(.L_20 - .L_19)
.L_19:
        /*000c*/ 	.word	0x00000000
        /*0010*/ 	.short	0x0000
        /*0012*/ 	.short	0x0070
        /*0014*/ 	.byte	0x00, 0xf0, 0x01, 0x10


	//----- nvinfo : EIATTR_SPARSE_MMA_MASK
	.align		4
.L_20:
        /*0018*/ 	.byte	0x03, 0x50
        /*001a*/ 	.short	0x0000


	//----- nvinfo : EIATTR_MAXREG_COUNT
	.align		4
        /*001c*/ 	.byte	0x03, 0x1b
        /*001e*/ 	.short	0x00a8


	//----- nvinfo : EIATTR_NUM_BARRIERS
	.align		4
        /*0020*/ 	.byte	0x02, 0x4c
        /*0022*/ 	.byte	0x01
	.zero		1


	//----- nvinfo : EIATTR_MERCURY_ISA_VERSION
	.align		4
        /*0024*/ 	.byte	0x03, 0x5f
        /*0026*/ 	.short	0x0101


	//----- nvinfo : EIATTR_INT_WARP_WIDE_INSTR_OFFSETS
	.align		4
        /*0028*/ 	.byte	0x04, 0x31
        /*002a*/ 	.short	(.L_22 - .L_21)


	//   ....[0]....
.L_21:
        /*002c*/ 	.word	0x00000460


	//   ....[1]....
        /*0030*/ 	.word	0x00000480


	//   ....[2]....
        /*0034*/ 	.word	0x00000500


	//   ....[3]....
        /*0038*/ 	.word	0x00000510


	//   ....[4]....
        /*003c*/ 	.word	0x00000520


	//   ....[5]....
        /*0040*/ 	.word	0x00000540


	//   ....[6]....
        /*0044*/ 	.word	0x00000590


	//   ....[7]....
        /*0048*/ 	.word	0x000005b0


	//----- nvinfo : EIATTR_COOP_GROUP_MASK_REGIDS
	.align		4
.L_22:
        /*004c*/ 	.byte	0x04, 0x29
        /*004e*/ 	.short	(.L_24 - .L_23)


	//   ....[0]....
.L_23:
        /*0050*/ 	.word	0xffffffff


	//   ....[1]....
        /*0054*/ 	.word	0xffffffff


	//   ....[2]....
        /*0058*/ 	.word	0xffffffff


	//   ....[3]....
        /*005c*/ 	.word	0xffffffff


	//   ....[4]....
        /*0060*/ 	.word	0xffffffff


	//   ....[5]....
        /*0064*/ 	.word	0xffffffff


	//----- nvinfo : EIATTR_COOP_GROUP_INSTR_OFFSETS
	.align		4
.L_24:
        /*0068*/ 	.byte	0x04, 0x28
        /*006a*/ 	.short	(.L_26 - .L_25)


	//   ....[0]....
.L_25:
        /*006c*/ 	.word	0x00000060


	//   ....[1]....
        /*0070*/ 	.word	0x00000070


	//   ....[2]....
        /*0074*/ 	.word	0x00000130


	//   ....[3]....
        /*0078*/ 	.word	0x00000300


	//   ....[4]....
        /*007c*/ 	.word	0x00000340


	//   ....[5]....
        /*0080*/ 	.word	0x00000380


	//----- nvinfo : EIATTR_REG_RECONFIG
	.align		4
.L_26:
        /*0084*/ 	.byte	0x01, 0x54
	.zero		2


	//----- nvinfo : EIATTR_MBARRIER_INSTR_OFFSETS
	.align		4
        /*0088*/ 	.byte	0x04, 0x39
        /*008a*/ 	.short	(.L_28 - .L_27)


	//   ....[0]....
.L_27:
        /*008c*/ 	.word	0x00000230
        /*0090*/ 	.word	0x000000ff
        /*0094*/ 	.word	0x00000000
        /*0098*/ 	.short	0x0100
        /*009a*/ 	.byte	0x08
	.zero		1


	//   ....[1]....
        /*009c*/ 	.word	0x00000240
        /*00a0*/ 	.word	0x000000ff
        /*00a4*/ 	.word	0x00000030
        /*00a8*/ 	.short	0x0100
        /*00aa*/ 	.byte	0x08
	.zero		1


	//   ....[2]....
        /*00ac*/ 	.word	0x00000250
        /*00b0*/ 	.word	0x000000ff
        /*00b4*/ 	.word	0x00000008
        /*00b8*/ 	.short	0x0100
        /*00ba*/ 	.byte	0x08
	.zero		1


	//   ....[3]....
        /*00bc*/ 	.word	0x00000260
        /*00c0*/ 	.word	0x000000ff
        /*00c4*/ 	.word	0x00000038
        /*00c8*/ 	.short	0x0100
        /*00ca*/ 	.byte	0x08
	.zero		1


	//   ....[4]....
        /*00cc*/ 	.word	0x00000270
        /*00d0*/ 	.word	0x000000ff
        /*00d4*/ 	.word	0x00000010
        /*00d8*/ 	.short	0x0100
        /*00da*/ 	.byte	0x08
	.zero		1


	//   ....[5]....
        /*00dc*/ 	.word	0x00000280
        /*00e0*/ 	.word	0x000000ff
        /*00e4*/ 	.word	0x00000040
        /*00e8*/ 	.short	0x0100
        /*00ea*/ 	.byte	0x08
	.zero		1


	//   ....[6]....
        /*00ec*/ 	.word	0x00000290
        /*00f0*/ 	.word	0x000000ff
        /*00f4*/ 	.word	0x00000018
        /*00f8*/ 	.short	0x0100
        /*00fa*/ 	.byte	0x08
	.zero		1


	//   ....[7]....
        /*00fc*/ 	.word	0x000002a0
        /*0100*/ 	.word	0x000000ff
        /*0104*/ 	.word	0x00000048
        /*0108*/ 	.short	0x0100
        /*010a*/ 	.byte	0x08
	.zero		1


	//   ....[8]....
        /*010c*/ 	.word	0x000002b0
        /*0110*/ 	.word	0x000000ff
        /*0114*/ 	.word	0x00000020
        /*0118*/ 	.short	0x0100
        /*011a*/ 	.byte	0x08
	.zero		1


	//   ....[9]....
        /*011c*/ 	.word	0x000002c0
        /*0120*/ 	.word	0x000000ff
        /*0124*/ 	.word	0x00000050
        /*0128*/ 	.short	0x0100
        /*012a*/ 	.byte	0x08
	.zero		1


	//   ....[10]....
        /*012c*/ 	.word	0x000002d0
        /*0130*/ 	.word	0x000000ff
        /*0134*/ 	.word	0x00000028
        /*0138*/ 	.short	0x0100
        /*013a*/ 	.byte	0x08
	.zero		1


	//   ....[11]....
        /*013c*/ 	.word	0x000002e0
        /*0140*/ 	.word	0x000000ff
        /*0144*/ 	.word	0x00000058
        /*0148*/ 	.short	0x0100
        /*014a*/ 	.byte	0x08
	.zero		1


	//   ....[12]....
        /*014c*/ 	.word	0x000005f0
        /*0150*/ 	.word	0x000000ff
        /*0154*/ 	.word	0x00000090
        /*0158*/ 	.short	0x0100
        /*015a*/ 	.byte	0x08
	.zero		1


	//   ....[13]....
        /*015c*/ 	.word	0x00000660
        /*0160*/ 	.word	0x000000ff
        /*0164*/ 	.word	0x00000098
        /*0168*/ 	.short	0x0100
        /*016a*/ 	.byte	0x08
	.zero		1


	//   ....[14]....
        /*016c*/ 	.word	0x00000680
        /*0170*/ 	.word	0x000000ff
        /*0174*/ 	.word	0x00000070
        /*0178*/ 	.short	0x0100
        /*017a*/ 	.byte	0x09
	.zero		1


	//   ....[15]....
        /*017c*/ 	.word	0x00000690
        /*0180*/ 	.word	0x000000ff
        /*0184*/ 	.word	0x00000078
        /*0188*/ 	.short	0x0100
        /*018a*/ 	.byte	0x09
	.zero		1


	//   ....[16]....
        /*018c*/ 	.word	0x000006a0
        /*0190*/ 	.word	0x000000ff
        /*0194*/ 	.word	0x00000080
        /*0198*/ 	.short	0x0100
        /*019a*/ 	.byte	0x09
	.zero		1


	//   ....[17]....
        /*019c*/ 	.word	0x000006b0
        /*01a0*/ 	.word	0x000000ff
        /*01a4*/ 	.word	0x00000088
        /*01a8*/ 	.short	0x0100
        /*01aa*/ 	.byte	0x09
	.zero		1


	//   ....[18]....
        /*01ac*/ 	.word	0x00001460
        /*01b0*/ 	.word	0x000000ff
        /*01b4*/ 	.word	0xfffffff8
        /*01b8*/ 	.short	0x010a
        /*01ba*/ 	.byte	0x0f
	.zero		1


	//   ....[19]....
        /*01bc*/ 	.word	0x00001940
        /*01c0*/ 	.word	0x000000ff
        /*01c4*/ 	.word	0x00000000
        /*01c8*/ 	.short	0x010a
        /*01ca*/ 	.byte	0x06
	.zero		1


	//   ....[20]....
        /*01cc*/ 	.word	0x00001980
        /*01d0*/ 	.word	0x000000ff
        /*01d4*/ 	.word	0x00000000
        /*01d8*/ 	.short	0x010a
        /*01da*/ 	.byte	0x06
	.zero		1


	//   ....[21]....
        /*01dc*/ 	.word	0x00002230
        /*01e0*/ 	.word	0x000000ff
        /*01e4*/ 	.word	0x00000000
        /*01e8*/ 	.short	0x010a
        /*01ea*/ 	.byte	0x09
	.zero		1


	//   ....[22]....
        /*01ec*/ 	.word	0x00002270
        /*01f0*/ 	.word	0x000000ff
        /*01f4*/ 	.word	0x00000000
        /*01f8*/ 	.short	0x010a
        /*01fa*/ 	.byte	0x09
	.zero		1


	//   ....[23]....
        /*01fc*/ 	.word	0x00002880
        /*0200*/ 	.word	0x000000ff
        /*0204*/ 	.word	0x00000000
        /*0208*/ 	.short	0x0101
        /*020a*/ 	.byte	0x08
	.zero		1


	//   ....[24]....
        /*020c*/ 	.word	0x00002df0
        /*0210*/ 	.word	0x00000011
        /*0214*/ 	.word	0x00000000
        /*0218*/ 	.short	0x0101
        /*021a*/ 	.byte	0x16
	.zero		1


	//   ....[25]....
        /*021c*/ 	.word	0x00002ed0
        /*0220*/ 	.word	0x000000ff
        /*0224*/ 	.word	0x00000000
        /*0228*/ 	.short	0x0101
        /*022a*/ 	.byte	0x08
	.zero		1


	//   ....[26]....
        /*022c*/ 	.word	0x00002f80
        /*0230*/ 	.word	0x000000ff
        /*0234*/ 	.word	0x00000008
        /*0238*/ 	.short	0x010a
        /*023a*/ 	.byte	0x0f
	.zero		1


	//   ....[27]....
        /*023c*/ 	.word	0x00007820
        /*0240*/ 	.word	0x00000004
        /*0244*/ 	.word	0x00000000
        /*0248*/ 	.short	0x0101
        /*024a*/ 	.byte	0x16
	.zero		1


	//   ....[28]....
        /*024c*/ 	.word	0x00008100
        /*0250*/ 	.word	0x00000013
        /*0254*/ 	.word	0x00000030
        /*0258*/ 	.short	0x010a
        /*025a*/ 	.byte	0x3f
	.zero		1


	//   ....[29]....
        /*025c*/ 	.word	0x00008470
        /*0260*/ 	.word	0x0000000a
        /*0264*/ 	.word	0x00000098
        /*0268*/ 	.short	0x0101
        /*026a*/ 	.byte	0x3f
	.zero		1


	//   ....[30]....
        /*026c*/ 	.word	0x00008bd0
        /*0270*/ 	.word	0x00000005
        /*0274*/ 	.word	0x00000000
        /*0278*/ 	.short	0x010a
        /*027a*/ 	.byte	0x3f
	.zero		1


	//   ....[31]....
        /*027c*/ 	.word	0x00008c50
        /*0280*/ 	.word	0x00000007
        /*0284*/ 	.word	0x00000000
        /*0288*/ 	.short	0x010a
        /*028a*/ 	.byte	0x3f
	.zero		1


	//   ....[32]....
        /*028c*/ 	.word	0x00008ce0
        /*0290*/ 	.word	0x00000006
        /*0294*/ 	.word	0x00000000
        /*0298*/ 	.short	0x010a
        /*029a*/ 	.byte	0x3f
	.zero		1


	//   ....[33]....
        /*029c*/ 	.word	0x00008d70
        /*02a0*/ 	.word	0x00000009
        /*02a4*/ 	.word	0x00000000
        /*02a8*/ 	.short	0x010a
        /*02aa*/ 	.byte	0x3f
	.zero		1


	//   ....[34]....
        /*02ac*/ 	.word	0x00008e00
        /*02b0*/ 	.word	0x00000006
        /*02b4*/ 	.word	0x00000000
        /*02b8*/ 	.short	0x010a
        /*02ba*/ 	.byte	0x3f
	.zero		1


	//   ....[35]....
        /*02bc*/ 	.word	0x00008e90
        /*02c0*/ 	.word	0x00000003
        /*02c4*/ 	.word	0x00000000
        /*02c8*/ 	.short	0x010a
        /*02ca*/ 	.byte	0x3f
	.zero		1


	//   ....[36]....
        /*02cc*/ 	.word	0x00008f00
        /*02d0*/ 	.word	0x00000011
        /*02d4*/ 	.word	0xfffffff8
        /*02d8*/ 	.short	0x010a
        /*02da*/ 	.byte	0x3f
	.zero		1


	//   ....[37]....
        /*02dc*/ 	.word	0x00008f60
        /*02e0*/ 	.word	0x00000011
        /*02e4*/ 	.word	0x00000000
        /*02e8*/ 	.short	0x010a
        /*02ea*/ 	.byte	0x3f
	.zero		1


	//   ....[38]....
        /*02ec*/ 	.word	0x00008fc0
        /*02f0*/ 	.word	0x00000012
        /*02f4*/ 	.word	0x00000000
        /*02f8*/ 	.short	0x010a
        /*02fa*/ 	.byte	0x3f
	.zero		1


	//   ....[39]....
        /*02fc*/ 	.word	0x00009020
        /*0300*/ 	.word	0x00000011
        /*0304*/ 	.word	0x00000008
        /*0308*/ 	.short	0x010a
        /*030a*/ 	.byte	0x3f
	.zero		1


	//   ....[40]....
        /*030c*/ 	.word	0x000090f0
        /*0310*/ 	.word	0x00000013
        /*0314*/ 	.word	0x00000030
        /*0318*/ 	.short	0x010a
        /*031a*/ 	.byte	0x3f
	.zero		1


	//   ....[41]....
        /*031c*/ 	.word	0x000091d0
        /*0320*/ 	.word	0x00000005
        /*0324*/ 	.word	0x00000000
        /*0328*/ 	.short	0x010a
        /*032a*/ 	.byte	0x3f
	.zero		1


	//   ....[42]....
        /*032c*/ 	.word	0x00009220
        /*0330*/ 	.word	0x00000007
        /*0334*/ 	.word	0x00000000
        /*0338*/ 	.short	0x010a
        /*033a*/ 	.byte	0x3f
	.zero		1


	//   ....[43]....
        /*033c*/ 	.word	0x00009270
        /*0340*/ 	.word	0x00000006
        /*0344*/ 	.word	0x00000000
        /*0348*/ 	.short	0x010a
        /*034a*/ 	.byte	0x3f
	.zero		1


	//   ....[44]....
        /*034c*/ 	.word	0x000092c0
        /*0350*/ 	.word	0x00000009
        /*0354*/ 	.word	0x00000000
        /*0358*/ 	.short	0x010a
        /*035a*/ 	.byte	0x3f
	.zero		1


	//   ....[45]....
        /*035c*/ 	.word	0x00009310
        /*0360*/ 	.word	0x00000006
        /*0364*/ 	.word	0x00000000
        /*0368*/ 	.short	0x010a
        /*036a*/ 	.byte	0x3f
	.zero		1


	//----- nvinfo : EIATTR_NUM_MBARRIERS
	.align		4
.L_28:
        /*036c*/ 	.byte	0x03, 0x38
        /*036e*/ 	.short	0x0012


	//----- nvinfo : EIATTR_EXIT_INSTR_OFFSETS
	.align		4
        /*0370*/ 	.byte	0x04, 0x1c
        /*0372*/ 	.short	(.L_30 - .L_29)


	//   ....[0]....
.L_29:
        /*0374*/ 	.word	0x00001190


	//   ....[1]....
        /*0378*/ 	.word	0x000011f0


	//   ....[2]....
        /*037c*/ 	.word	0x00007e30


	//   ....[3]....
        /*0380*/ 	.word	0x00007e60


	//   ....[4]....
        /*0384*/ 	.word	0x00008ee0


	//----- nvinfo : EIATTR_MAX_THREADS
	.align		4
.L_30:
        /*0388*/ 	.byte	0x04, 0x05
        /*038a*/ 	.short	(.L_32 - .L_31)
.L_31:
        /*038c*/ 	.word	0x00000180
        /*0390*/ 	.word	0x00000001
        /*0394*/ 	.word	0x00000001


	//----- nvinfo : EIATTR_CRS_STACK_SIZE
	.align		4
.L_32:
        /*0398*/ 	.byte	0x04, 0x1e
        /*039a*/ 	.short	(.L_34 - .L_33)
.L_33:
        /*039c*/ 	.word	0x00000000


	//----- nvinfo : EIATTR_CBANK_PARAM_SIZE
	.align		4
.L_34:
        /*03a0*/ 	.byte	0x03, 0x19
        /*03a2*/ 	.short	0x0470


	//----- nvinfo : EIATTR_PARAM_CBANK
	.align		4
        /*03a4*/ 	.byte	0x04, 0x0a
        /*03a6*/ 	.short	(.L_36 - .L_35)
	.align		4
.L_35:
        /*03a8*/ 	.word	index@(.nv.constant0._ZN7cutlass13device_kernelINS_4gemm6kernel13GemmUniversalIN4cute5tupleIJiiiiEEENS1_10collective13CollectiveMmaINS1_37MainloopSm90TmaGmmaWarpSpecializedFP8ILi6ENS5_IJNS4_1CILi1EEESB_SB_EEENS1_32KernelTmaWarpSpecializedPingpongEEENS5_IJNSA_ILi64EEENSA_ILi128EEENSA_ILi32EEEEEENS_12float_e5m2_tENS5_IJlSB_lEEESJ_SK_NS4_8TiledMMAINS4_8MMA_AtomIJNS4_4SM904GMMA31MMA_64x128x32_F32E5M2E5M2_SS_TNILNSO_7ScaleInE1ELSQ_1EEEEEENS4_6LayoutISC_NS5_IJNSA_ILi0EEESU_SU_EEEEENS5_IJNS4_10UnderscoreESX_SX_EEEEENS4_13SM90_TMA_LOADENS4_14ComposedLayoutINS4_7SwizzleILi1ELi4ELi3EEENS4_18smem_ptr_flag_bitsILi8EEENST_INS5_IJNSA_ILi8EEESH_EEENS5_IJSH_SB_EEEEEEEvNS4_8identityES10_S1A_vS1B_EENS_8epilogue10collective6detail29Sm90TmaWarpSpecializedAdapterINS1E_15DefaultEpilogueISJ_SK_SK_NS1D_6thread17LinearCombinationISJ_Li1EffLNS1I_9ScaleType4KindE0ELNS_15FloatRoundStyleE2ESJ_EENS1_15EpilogueDefaultEEEEEvvEEEEvNT_6ParamsE)
        /*03ac*/ 	.short	0x0210
        /*03ae*/ 	.short	0x0470


	//----- nvinfo : EIATTR_SW_WAR
	.align		4
.L_36:
        /*03b0*/ 	.byte	0x04, 0x36
        /*03b2*/ 	.short	(.L_38 - .L_37)
.L_37:
        /*03b4*/ 	.word	0x00000008
.L_38:


//--------------------- .nv.callgraph             --------------------------
	.section	.nv.callgraph,"",@"SHT_CUDA_CALLGRAPH"
	.align	4
	.sectionentsize	8
	.align		4
        /*0000*/ 	.word	0x00000000
	.align		4
        /*0004*/ 	.word	0xffffffff
	.align		4
        /*0008*/ 	.word	0x00000000
	.align		4
        /*000c*/ 	.word	0xfffffffe
	.align		4
        /*0010*/ 	.word	0x00000000
	.align		4
        /*0014*/ 	.word	0xfffffffd
	.align		4
        /*0018*/ 	.word	0x00000000
	.align		4
        /*001c*/ 	.word	0xfffffffc


//--------------------- .nv.constant4             --------------------------
	.section	.nv.constant4,"a",@progbits
	.align	8
	.align		8
.nv.constant4:
        /*0000*/ 	.dword	_ZN40_INTERNAL_69cf9223_4_k_cu_adde2de8_300224cuda3std3__45__cpo5beginE
	.align		8
        /*0008*/ 	.dword	_ZN40_INTERNAL_69cf9223_4_k_cu_adde2de8_300224cuda3std3__45__cpo3endE
	.align		8
        /*0010*/ 	.dword	_ZN40_INTERNAL_69cf9223_4_k_cu_adde2de8_300224cuda3std3__45__cpo6cbeginE
	.align		8
        /*0018*/ 	.dword	_ZN40_INTERNAL_69cf9223_4_k_cu_adde2de8_300224cuda3std3__45__cpo4cendE
	.align		8
        /*0020*/ 	.dword	_ZN40_INTERNAL_69cf9223_4_k_cu_adde2de8_300224cuda3std3__442_GLOBAL__N__69cf9223_4_k_cu_adde2de8_300226ignoreE
	.align		8
        /*0028*/ 	.dword	_ZN40_INTERNAL_69cf9223_4_k_cu_adde2de8_300224cuda3std3__419piecewise_constructE
	.align		8
        /*0030*/ 	.dword	_ZN40_INTERNAL_69cf9223_4_k_cu_adde2de8_300224cuda3std3__48in_placeE
	.align		8
        /*0038*/ 	.dword	_ZN40_INTERNAL_69cf9223_4_k_cu_adde2de8_300224cuda3std6ranges3__45__cpo4swapE
	.align		8
        /*0040*/ 	.dword	_ZN40_INTERNAL_69cf9223_4_k_cu_adde2de8_300224cuda3std6ranges3__45__cpo9iter_moveE
	.align		8
        /*0048*/ 	.dword	_ZN40_INTERNAL_69cf9223_4_k_cu_adde2de8_300224cute7productE
	.align		8
        /*0050*/ 	.dword	_ZN40_INTERNAL_69cf9223_4_k_cu_adde2de8_300224cute1_E


//--------------------- .text._ZN7cutlass13device_kernelINS_4gemm6kernel13GemmUniversalIN4cute5tupleIJiiiiEEENS1_10collective13CollectiveMmaINS1_37MainloopSm90TmaGmmaWarpSpecializedFP8ILi6ENS5_IJNS4_1CILi1EEESB_SB_EEENS1_32KernelTmaWarpSpecializedPingpongEEENS5_IJNSA_ILi64EEENSA_ILi128EEENSA_ILi32EEEEEENS_12float_e5m2_tENS5_IJlSB_lEEESJ_SK_NS4_8TiledMMAINS4_8MMA_AtomIJNS4_4SM904GMMA31MMA_64x128x32_F32E5M2E5M2_SS_TNILNSO_7ScaleInE1ELSQ_1EEEEEENS4_6LayoutISC_NS5_IJNSA_ILi0EEESU_SU_EEEEENS5_IJNS4_10UnderscoreESX_SX_EEEEENS4_13SM90_TMA_LOADENS4_14ComposedLayoutINS4_7SwizzleILi1ELi4ELi3EEENS4_18smem_ptr_flag_bitsILi8EEENST_INS5_IJNSA_ILi8EEESH_EEENS5_IJSH_SB_EEEEEEEvNS4_8identityES10_S1A_vS1B_EENS_8epilogue10collective6detail29Sm90TmaWarpSpecializedAdapterINS1E_15DefaultEpilogueISJ_SK_SK_NS1D_6thread17LinearCombinationISJ_Li1EffLNS1I_9ScaleType4KindE0ELNS_15FloatRoundStyleE2ESJ_EENS1_15EpilogueDefaultEEEEEvvEEEEvNT_6ParamsE --------------------------
	.section	.text._ZN7cutlass13device_kernelINS_4gemm6kernel13GemmUniversalIN4cute5tupleIJiiiiEEENS1_10collective13CollectiveMmaINS1_37MainloopSm90TmaGmmaWarpSpecializedFP8ILi6ENS5_IJNS4_1CILi1EEESB_SB_EEENS1_32KernelTmaWarpSpecializedPingpongEEENS5_IJNSA_ILi64EEENSA_ILi128EEENSA_ILi32EEEEEENS_12float_e5m2_tENS5_IJlSB_lEEESJ_SK_NS4_8TiledMMAINS4_8MMA_AtomIJNS4_4SM904GMMA31MMA_64x128x32_F32E5M2E5M2_SS_TNILNSO_7ScaleInE1ELSQ_1EEEEEENS4_6LayoutISC_NS5_IJNSA_ILi0EEESU_SU_EEEEENS5_IJNS4_10UnderscoreESX_SX_EEEEENS4_13SM90_TMA_LOADENS4_14ComposedLayoutINS4_7SwizzleILi1ELi4ELi3EEENS4_18smem_ptr_flag_bitsILi8EEENST_INS5_IJNSA_ILi8EEESH_EEENS5_IJSH_SB_EEEEEEEvNS4_8identityES10_S1A_vS1B_EENS_8epilogue10collective6detail29Sm90TmaWarpSpecializedAdapterINS1E_15DefaultEpilogueISJ_SK_SK_NS1D_6thread17LinearCombinationISJ_Li1EffLNS1I_9ScaleType4KindE0ELNS_15FloatRoundStyleE2ESJ_EENS1_15EpilogueDefaultEEEEEvvEEEEvNT_6ParamsE,"ax",@progbits
	.align	128
.text._ZN7cutlass13device_kernelINS_4gemm6kernel13GemmUniversalIN4cute5tupleIJiiiiEEENS1_10collective13CollectiveMmaINS1_37MainloopSm90TmaGmmaWarpSpecializedFP8ILi6ENS5_IJNS4_1CILi1EEESB_SB_EEENS1_32KernelTmaWarpSpecializedPingpongEEENS5_IJNSA_ILi64EEENSA_ILi128EEENSA_ILi32EEEEEENS_12float_e5m2_tENS5_IJlSB_lEEESJ_SK_NS4_8TiledMMAINS4_8MMA_AtomIJNS4_4SM904GMMA31MMA_64x128x32_F32E5M2E5M2_SS_TNILNSO_7ScaleInE1ELSQ_1EEEEEENS4_6LayoutISC_NS5_IJNSA_ILi0EEESU_SU_EEEEENS5_IJNS4_10UnderscoreESX_SX_EEEEENS4_13SM90_TMA_LOADENS4_14ComposedLayoutINS4_7SwizzleILi1ELi4ELi3EEENS4_18smem_ptr_flag_bitsILi8EEENST_INS5_IJNSA_ILi8EEESH_EEENS5_IJSH_SB_EEEEEEEvNS4_8identityES10_S1A_vS1B_EENS_8epilogue10collective6detail29Sm90TmaWarpSpecializedAdapterINS1E_15DefaultEpilogueISJ_SK_SK_NS1D_6thread17LinearCombinationISJ_Li1EffLNS1I_9ScaleType4KindE0ELNS_15FloatRoundStyleE2ESJ_EENS1_15EpilogueDefaultEEEEEvvEEEEvNT_6ParamsE:
        .type           _ZN7cutlass13device_kernelINS_4gemm6kernel13GemmUniversalIN4cute5tupleIJiiiiEEENS1_10collective13CollectiveMmaINS1_37MainloopSm90TmaGmmaWarpSpecializedFP8ILi6ENS5_IJNS4_1CILi1EEESB_SB_EEENS1_32KernelTmaWarpSpecializedPingpongEEENS5_IJNSA_ILi64EEENSA_ILi128EEENSA_ILi32EEEEEENS_12float_e5m2_tENS5_IJlSB_lEEESJ_SK_NS4_8TiledMMAINS4_8MMA_AtomIJNS4_4SM904GMMA31MMA_64x128x32_F32E5M2E5M2_SS_TNILNSO_7ScaleInE1ELSQ_1EEEEEENS4_6LayoutISC_NS5_IJNSA_ILi0EEESU_SU_EEEEENS5_IJNS4_10UnderscoreESX_SX_EEEEENS4_13SM90_TMA_LOADENS4_14ComposedLayoutINS4_7SwizzleILi1ELi4ELi3EEENS4_18smem_ptr_flag_bitsILi8EEENST_INS5_IJNSA_ILi8EEESH_EEENS5_IJSH_SB_EEEEEEEvNS4_8identityES10_S1A_vS1B_EENS_8epilogue10collective6detail29Sm90TmaWarpSpecializedAdapterINS1E_15DefaultEpilogueISJ_SK_SK_NS1D_6thread17LinearCombinationISJ_Li1EffLNS1I_9ScaleType4KindE0ELNS_15FloatRoundStyleE2ESJ_EENS1_15EpilogueDefaultEEEEEvvEEEEvNT_6ParamsE,@function
        .size           _ZN7cutlass13device_kernelINS_4gemm6kernel13GemmUniversalIN4cute5tupleIJiiiiEEENS1_10collective13CollectiveMmaINS1_37MainloopSm90TmaGmmaWarpSpecializedFP8ILi6ENS5_IJNS4_1CILi1EEESB_SB_EEENS1_32KernelTmaWarpSpecializedPingpongEEENS5_IJNSA_ILi64EEENSA_ILi128EEENSA_ILi32EEEEEENS_12float_e5m2_tENS5_IJlSB_lEEESJ_SK_NS4_8TiledMMAINS4_8MMA_AtomIJNS4_4SM904GMMA31MMA_64x128x32_F32E5M2E5M2_SS_TNILNSO_7ScaleInE1ELSQ_1EEEEEENS4_6LayoutISC_NS5_IJNSA_ILi0EEESU_SU_EEEEENS5_IJNS4_10UnderscoreESX_SX_EEEEENS4_13SM90_TMA_LOADENS4_14ComposedLayoutINS4_7SwizzleILi1ELi4ELi3EEENS4_18smem_ptr_flag_bitsILi8EEENST_INS5_IJNSA_ILi8EEESH_EEENS5_IJSH_SB_EEEEEEEvNS4_8identityES10_S1A_vS1B_EENS_8epilogue10collective6detail29Sm90TmaWarpSpecializedAdapterINS1E_15DefaultEpilogueISJ_SK_SK_NS1D_6thread17LinearCombinationISJ_Li1EffLNS1I_9ScaleType4KindE0ELNS_15FloatRoundStyleE2ESJ_EENS1_15EpilogueDefaultEEEEEvvEEEEvNT_6ParamsE,(.L_x_208 - _ZN7cutlass13device_kernelINS_4gemm6kernel13GemmUniversalIN4cute5tupleIJiiiiEEENS1_10collective13CollectiveMmaINS1_37MainloopSm90TmaGmmaWarpSpecializedFP8ILi6ENS5_IJNS4_1CILi1EEESB_SB_EEENS1_32KernelTmaWarpSpecializedPingpongEEENS5_IJNSA_ILi64EEENSA_ILi128EEENSA_ILi32EEEEEENS_12float_e5m2_tENS5_IJlSB_lEEESJ_SK_NS4_8TiledMMAINS4_8MMA_AtomIJNS4_4SM904GMMA31MMA_64x128x32_F32E5M2E5M2_SS_TNILNSO_7ScaleInE1ELSQ_1EEEEEENS4_6LayoutISC_NS5_IJNSA_ILi0EEESU_SU_EEEEENS5_IJNS4_10UnderscoreESX_SX_EEEEENS4_13SM90_TMA_LOADENS4_14ComposedLayoutINS4_7SwizzleILi1ELi4ELi3EEENS4_18smem_ptr_flag_bitsILi8EEENST_INS5_IJNSA_ILi8EEESH_EEENS5_IJSH_SB_EEEEEEEvNS4_8identityES10_S1A_vS1B_EENS_8epilogue10collective6detail29Sm90TmaWarpSpecializedAdapterINS1E_15DefaultEpilogueISJ_SK_SK_NS1D_6thread17LinearCombinationISJ_Li1EffLNS1I_9ScaleType4KindE0ELNS_15FloatRoundStyleE2ESJ_EENS1_15EpilogueDefaultEEEEEvvEEEEvNT_6ParamsE)
        .other          _ZN7cutlass13device_kernelINS_4gemm6kernel13GemmUniversalIN4cute5tupleIJiiiiEEENS1_10collective13CollectiveMmaINS1_37MainloopSm90TmaGmmaWarpSpecializedFP8ILi6ENS5_IJNS4_1CILi1EEESB_SB_EEENS1_32KernelTmaWarpSpecializedPingpongEEENS5_IJNSA_ILi64EEENSA_ILi128EEENSA_ILi32EEEEEENS_12float_e5m2_tENS5_IJlSB_lEEESJ_SK_NS4_8TiledMMAINS4_8MMA_AtomIJNS4_4SM904GMMA31MMA_64x128x32_F32E5M2E5M2_SS_TNILNSO_7ScaleInE1ELSQ_1EEEEEENS4_6LayoutISC_NS5_IJNSA_ILi0EEESU_SU_EEEEENS5_IJNS4_10UnderscoreESX_SX_EEEEENS4_13SM90_TMA_LOADENS4_14ComposedLayoutINS4_7SwizzleILi1ELi4ELi3EEENS4_18smem_ptr_flag_bitsILi8EEENST_INS5_IJNSA_ILi8EEESH_EEENS5_IJSH_SB_EEEEEEEvNS4_8identityES10_S1A_vS1B_EENS_8epilogue10collective6detail29Sm90TmaWarpSpecializedAdapterINS1E_15DefaultEpilogueISJ_SK_SK_NS1D_6thread17LinearCombinationISJ_Li1EffLNS1I_9ScaleType4KindE0ELNS_15FloatRoundStyleE2ESJ_EENS1_15EpilogueDefaultEEEEEvvEEEEvNT_6ParamsE,@"STO_CUDA_ENTRY STV_DEFAULT"
_ZN7cutlass13device_kernelINS_4gemm6kernel13GemmUniversalIN4cute5tupleIJiiiiEEENS1_10collective13CollectiveMmaINS1_37MainloopSm90TmaGmmaWarpSpecializedFP8ILi6ENS5_IJNS4_1CILi1EEESB_SB_EEENS1_32KernelTmaWarpSpecializedPingpongEEENS5_IJNSA_ILi64EEENSA_ILi128EEENSA_ILi32EEEEEENS_12float_e5m2_tENS5_IJlSB_lEEESJ_SK_NS4_8TiledMMAINS4_8MMA_AtomIJNS4_4SM904GMMA31MMA_64x128x32_F32E5M2E5M2_SS_TNILNSO_7ScaleInE1ELSQ_1EEEEEENS4_6LayoutISC_NS5_IJNSA_ILi0EEESU_SU_EEEEENS5_IJNS4_10UnderscoreESX_SX_EEEEENS4_13SM90_TMA_LOADENS4_14ComposedLayoutINS4_7SwizzleILi1ELi4ELi3EEENS4_18smem_ptr_flag_bitsILi8EEENST_INS5_IJNSA_ILi8EEESH_EEENS5_IJSH_SB_EEEEEEEvNS4_8identityES10_S1A_vS1B_EENS_8epilogue10collective6detail29Sm90TmaWarpSpecializedAdapterINS1E_15DefaultEpilogueISJ_SK_SK_NS1D_6thread17LinearCombinationISJ_Li1EffLNS1I_9ScaleType4KindE0ELNS_15FloatRoundStyleE2ESJ_EENS1_15EpilogueDefaultEEEEEvvEEEEvNT_6ParamsE:
[----:B------:R-:W-:Y:S01]  /*0000*/  LDC R1, c[0x0][0x28] ;  /* 0x00000a00ff017b82 */ /* 0x000fe20000000800 */
[----:B------:R-:W0:Y:S01]  /*0010*/  S2R R13, SR_TID.X ;  /* 0x00000000000d7919 */ /* 0x000e220000002100 */
[----:B------:R-:W-:Y:S01]  /*0020*/  ELECT P0, URZ, PT ;  /* 0x00000000003f782f */ /* 0x000fe20003800000 */
[----:B------:R-:W-:Y:S01]  /*0030*/  BSSY B0, `(.L_x_0) ;  /* 0x000000f000007945 */ /* 0x000fe20003800000 */
[--C-:B0-----:R-:W-:Y:S02]  /*0040*/  SHF.R.U32.HI R0, RZ, 0x5, R13.reuse ;  /* 0x00000005ff007819 */ /* 0x101fe4000001160d */
[----:B------:R-:W-:-:S03]  /*0050*/  SHF.R.U32.HI R4, RZ, 0x7, R13 ;  /* 0x00000007ff047819 */ /* 0x000fc6000001160d */
[----:B------:R-:W0:Y:S04]  /*0060*/  SHFL.IDX PT, R2, R0, RZ, 0x1f ;  /* 0x00001fff00027589 */ /* 0x000e2800000e0000 */
[----:B------:R1:W2:Y:S01]  /*0070*/  SHFL.IDX PT, R5, R4, RZ, 0x1f ;  /* 0x00001fff04057589 */ /* 0x0002a200000e0000 */
[----:B0-----:R-:W-:-:S13]  /*0080*/  ISETP.NE.OR P0, PT, R2, RZ, !P0 ;  /* 0x000000ff0200720c */ /* 0x001fda0004705670 */
[----:B-12---:R-:W-:Y:S05]  /*0090*/  @P0 BRA `(.L_x_1) ;  /* 0x0000000000200947 */ /* 0x006fea0003800000 */
[----:B------:R-:W-:Y:S02]  /*00a0*/  ULDC.64 UR4, c[0x0][0x198] ;  /* 0x0000660000047ab9 */ /* 0x000fe40000000a00 */
[----:B------:R-:W-:Y:S02]  /*00b0*/  UIADD3 UR6, UP0, UR4, 0xf0, URZ ;  /* 0x000000f004067890 */ /* 0x000fe4000ff1e03f */
[----:B------:R-:W-:Y:S02]  /*00c0*/  UIADD3 UR4, UP1, UR4, 0x1f0, URZ ;  /* 0x000001f004047890 */ /* 0x000fe4000ff3e03f */
[----:B------:R-:W-:Y:S02]  /*00d0*/  UIADD3.X UR7, URZ, UR5, URZ, UP0, !UPT ;  /* 0x000000053f077290 */ /* 0x000fe400087fe43f */
[----:B------:R-:W-:-:S07]  /*00e0*/  UIADD3.X UR5, URZ, UR5, URZ, UP1, !UPT ;  /* 0x000000053f057290 */ /* 0x000fce0008ffe43f */
[----:B------:R0:W-:Y:S02]  /*00f0*/  UTMACCTL.PF [UR6] ;  /* 0x00000000060079b9 */ /* 0x0001e40008040000 */
[----:B------:R0:W-:Y:S02]  /*0100*/  UTMACCTL.PF [UR4] ;  /* 0x00000000040079b9 */ /* 0x0001e40008040000 */
[----:B0-----:R-:W-:Y:S01]  /*0110*/  NOP ;  /* 0x0000000000007918 */ /* 0x001fe20000000000 */
.L_x_1:
[----:B------:R-:W-:Y:S05]  /*0120*/  BSYNC B0 ;  /* 0x0000000000007941 */ /* 0x000fea0003800000 */
.L_x_0:
[----:B------:R-:W0:Y:S02]  /*0130*/  SHFL.IDX PT, R3, R0, RZ, 0x1f ;  /* 0x00001fff00037589 */ /* 0x000e2400000e0000 */
[----:B0-----:R-:W-:-:S13]  /*0140*/  ISETP.NE.AND P0, PT, R3, RZ, PT ;  /* 0x000000ff0300720c */ /* 0x001fda0003f05270 */
[----:B------:R-:W-:Y:S05]  /*0150*/  @P0 BRA `(.L_x_2) ;  /* 0x0000000000680947 */ /* 0x000fea0003800000 */
[----:B------:R-:W0:Y:S01]  /*0160*/  S2UR UR8, SR_CgaCtaId ;  /* 0x00000000000879c3 */ /* 0x000e220000008800 */
[----:B------:R-:W-:Y:S01]  /*0170*/  UMOV UR4, 0x400 ;  /* 0x0000040000047882 */ /* 0x000fe20000000000 */
[----:B------:R-:W-:Y:S01]  /*0180*/  UMOV UR5, 0x1 ;  /* 0x0000000100057882 */ /* 0x000fe20000000000 */
[----:B------:R-:W-:Y:S01]  /*0190*/  UMOV UR6, 0x80 ;  /* 0x0000008000067882 */ /* 0x000fe20000000000 */
[----:B------:R-:W-:Y:S01]  /*01a0*/  ELECT P0, URZ, PT ;  /* 0x00000000003f782f */ /* 0x000fe20003800000 */
[----:B------:R-:W-:-:S04]  /*01b0*/  UIADD3 UR6, -UR6, 0x100000, URZ ;  /* 0x0010000006067890 */ /* 0x000fc8000fffe13f */
[----:B------:R-:W-:Y:S02]  /*01c0*/  USHF.L.U32 UR7, UR6, 0xb, URZ ;  /* 0x0000000b06077899 */ /* 0x000fe4000800063f */
[----:B------:R-:W-:Y:S02]  /*01d0*/  USHF.L.U32 UR6, UR6, 0x1, URZ ;  /* 0x0000000106067899 */ /* 0x000fe4000800063f */
[----:B0-----:R-:W-:Y:S02]  /*01e0*/  ULEA UR8, UR8, UR4, 0x18 ;  /* 0x0000000408087291 */ /* 0x001fe4000f8ec03f */
[----:B------:R-:W-:-:S04]  /*01f0*/  UIADD3 UR4, -UR5, 0x100000, URZ ;  /* 0x0010000005047890 */ /* 0x000fc8000fffe13f */
[----:B------:R-:W-:Y:S02]  /*0200*/  USHF.L.U32 UR5, UR4, 0xb, URZ ;  /* 0x0000000b04057899 */ /* 0x000fe4000800063f */
[----:B------:R-:W-:Y:S01]  /*0210*/  USHF.L.U32 UR4, UR4, 0x1, URZ ;  /* 0x0000000104047899 */ /* 0x000fe2000800063f */
[----:B------:R-:W0:Y:S11]  /*0220*/  FENCE.VIEW.ASYNC.S ;  /* 0x00000000000073c6 */ /* 0x000e360000000000 */
[----:B0-----:R0:W1:Y:S01]  /*0230*/  SYNCS.EXCH.64 URZ, [UR8], UR4 ;  /* 0x00000004083f75b2 */ /* 0x0010620008000100 */
[----:B------:R0:W2:Y:S01]  /*0240*/  SYNCS.EXCH.64 URZ, [UR8+0x30], UR6 ;  /* 0x00003006083f75b2 */ /* 0x0000a20008000100 */
[----:B------:R0:W3:Y:S01]  /*0250*/  SYNCS.EXCH.64 URZ, [UR8+0x8], UR4 ;  /* 0x00000804083f75b2 */ /* 0x0000e20008000100 */
[----:B------:R0:W4:Y:S01]  /*0260*/  SYNCS.EXCH.64 URZ, [UR8+0x38], UR6 ;  /* 0x00003806083f75b2 */ /* 0x0001220008000100 */
[----:B------:R0:W0:Y:S01]  /*0270*/  SYNCS.EXCH.64 URZ, [UR8+0x10], UR4 ;  /* 0x00001004083f75b2 */ /* 0x0000220008000100 */
[----:B------:R0:W0:Y:S01]  /*0280*/  SYNCS.EXCH.64 URZ, [UR8+0x40], UR6 ;  /* 0x00004006083f75b2 */ /* 0x0000220008000100 */
[----:B------:R0:W0:Y:S01]  /*0290*/  SYNCS.EXCH.64 URZ, [UR8+0x18], UR4 ;  /* 0x00001804083f75b2 */ /* 0x0000220008000100 */
[----:B------:R0:W0:Y:S01]  /*02a0*/  SYNCS.EXCH.64 URZ, [UR8+0x48], UR6 ;  /* 0x00004806083f75b2 */ /* 0x0000220008000100 */
[----:B------:R0:W0:Y:S01]  /*02b0*/  SYNCS.EXCH.64 URZ, [UR8+0x20], UR4 ;  /* 0x00002004083f75b2 */ /* 0x0000220008000100 */
[----:B------:R0:W0:Y:S01]  /*02c0*/  SYNCS.EXCH.64 URZ, [UR8+0x50], UR6 ;  /* 0x00005006083f75b2 */ /* 0x0000220008000100 */
[----:B------:R0:W0:Y:S01]  /*02d0*/  SYNCS.EXCH.64 URZ, [UR8+0x28], UR4 ;  /* 0x00002804083f75b2 */ /* 0x0000220008000100 */
[----:B------:R0:W0:Y:S01]  /*02e0*/  SYNCS.EXCH.64 URZ, [UR8+0x58], UR6 ;  /* 0x00005806083f75b2 */ /* 0x0000220008000100 */
[----:B------:R-:W-:Y:S01]  /*02f0*/  NOP ;  /* 0x0000000000007918 */ /* 0x000fe20000000000 */
.L_x_2:
[----:B------:R-:W5:Y:S01]  /*0300*/  SHFL.IDX PT, R6, R0, RZ, 0x1f ;  /* 0x00001fff00067589 */ /* 0x000f6200000e0000 */
[----:B------:R-:W-:Y:S01]  /*0310*/  ELECT P0, URZ, PT ;  /* 0x00000000003f782f */ /* 0x000fe20003800000 */
[----:B------:R-:W-:Y:S01]  /*0320*/  NOP ;  /* 0x0000000000007918 */ /* 0x000fe20000000000 */
[----:B------:R-:W-:Y:S01]  /*0330*/  ELECT P1, URZ, PT ;  /* 0x00000000003f782f */ /* 0x000fe20003820000 */
[----:B------:R1:W2:Y:S01]  /*0340*/  SHFL.IDX PT, R3, R0, RZ, 0x1f ;  /* 0x00001fff00037589 */ /* 0x0002a200000e0000 */
[----:B0-----:R-:W-:Y:S01]  /*0350*/  UMOV UR4, 0x20 ;  /* 0x0000002000047882 */ /* 0x001fe20000000000 */
[----:B------:R-:W-:Y:S01]  /*0360*/  UMOV UR11, 0x80 ;  /* 0x00000080000b7882 */ /* 0x000fe20000000000 */
[----:B------:R-:W-:Y:S01]  /*0370*/  NOP ;  /* 0x0000000000007918 */ /* 0x000fe20000000000 */
[----:B------:R-:W0:Y:S01]  /*0380*/  SHFL.IDX PT, R4, R4, RZ, 0x1f ;  /* 0x00001fff04047589 */ /* 0x000e2200000e0000 */
[C---:B------:R-:W-:Y:S01]  /*0390*/  VIADD R33, R5.reuse, 0xffffffff ;  /* 0xffffffff05217836 */ /* 0x040fe20000000000 */
[----:B------:R-:W-:Y:S01]  /*03a0*/  ULDC.64 UR18, c[0x0][0x208] ;  /* 0x0000820000127ab9 */ /* 0x000fe20000000a00 */
[----:B------:R-:W-:-:S02]  /*03b0*/  ISETP.NE.AND P3, PT, R5, RZ, PT ;  /* 0x000000ff0500720c */ /* 0x000fc40003f65270 */
[----:B-1----:R-:W-:Y:S02]  /*03c0*/  SHF.R.S32.HI R0, RZ, 0x1f, R13 ;  /* 0x0000001fff007819 */ /* 0x002fe4000001140d */
[----:B------:R-:W-:Y:S02]  /*03d0*/  ISETP.GE.U32.AND P2, PT, R33, 0x2, PT ;  /* 0x000000022100780c */ /* 0x000fe40003f46070 */
[----:B------:R-:W-:-:S04]  /*03e0*/  LEA.HI R0, R0, R13, RZ, 0x7 ;  /* 0x0000000d00007211 */ /* 0x000fc800078f38ff */
[----:B------:R-:W-:Y:S02]  /*03f0*/  LOP3.LUT R0, R0, 0xffffff80, RZ, 0xc0, !PT ;  /* 0xffffff8000007812 */ /* 0x000fe400078ec0ff */
[----:B-----5:R-:W-:-:S03]  /*0400*/  ISETP.NE.OR P0, PT, R6, RZ, !P0 ;  /* 0x000000ff0600720c */ /* 0x020fc60004705670 */
[----:B------:R-:W-:Y:S01]  /*0410*/  IMAD.IADD R11, R13, 0x1, -R0 ;  /* 0x000000010d0b7824 */ /* 0x000fe200078e0a00 */
[----:B--2---:R-:W-:Y:S02]  /*0420*/  ISETP.NE.OR P1, PT, R3, RZ, !P1 ;  /* 0x000000ff0300720c */ /* 0x004fe40004f25670 */
[----:B------:R-:W-:Y:S02]  /*0430*/  SHF.R.S32.HI R3, RZ, 0x1f, R2 ;  /* 0x0000001fff037819 */ /* 0x000fe40000011402 */
[----:B0-----:R-:W-:Y:S02]  /*0440*/  R2UR UR15, R4 ;  /* 0x00000000040f72ca */ /* 0x001fe400000e0000 */
[----:B------:R-:W-:-:S03]  /*0450*/  LEA.HI R3, R3, R2, RZ, 0x2 ;  /* 0x0000000203037211 */ /* 0x000fc600078f10ff */
[----:B------:R-:W-:Y:S01]  /*0460*/  VOTEU.ALL UP0, P0 ;  /* 0x00000000003f7886 */ /* 0x000fe20000000000 */
[----:B------:R-:W-:-:S03]  /*0470*/  LOP3.LUT R3, R3, 0xfffffffc, RZ, 0xc0, !PT ;  /* 0xfffffffc03037812 */ /* 0x000fc600078ec0ff */
[----:B------:R-:W-:Y:S01]  /*0480*/  VOTEU.ALL UP1, P1 ;  /* 0x00000000003f7886 */ /* 0x000fe20000820000 */
[----:B------:R-:W0:Y:S01]  /*0490*/  @!UP0 S2UR UR7, SR_CgaCtaId ;  /* 0x00000000000789c3 */ /* 0x000e220000008800 */
[----:B------:R-:W-:Y:S01]  /*04a0*/  @!UP0 UMOV UR6, 0x400 ;  /* 0x0000040000068882 */ /* 0x000fe20000000000 */
[----:B------:R-:W-:-:S04]  /*04b0*/  @!UP0 UIADD3 UR4, -UR4, 0x100000, URZ ;  /* 0x0010000004048890 */ /* 0x000fc8000fffe13f */
[----:B------:R-:W-:Y:S02]  /*04c0*/  @!UP0 USHF.L.U32 UR5, UR4, 0xb, URZ ;  /* 0x0000000b04058899 */ /* 0x000fe4000800063f */
[----:B------:R-:W-:Y:S01]  /*04d0*/  @!UP0 USHF.L.U32 UR4, UR4, 0x1, URZ ;  /* 0x0000000104048899 */ /* 0x000fe2000800063f */
[----:B------:R-:W-:Y:S01]  /*04e0*/  IMAD.IADD R20, R2, 0x1, -R3 ;  /* 0x0000000102147824 */ /* 0x000fe200078e0a03 */
[----:B------:R-:W-:Y:S01]  /*04f0*/  @!UP1 UMOV UR9, 0x400 ;  /* 0x0000040000099882 */ /* 0x000fe20000000000 */
[----:B------:R-:W-:Y:S01]  /*0500*/  VOTEU.ALL UP2, P1 ;  /* 0x00000000003f7886 */ /* 0x000fe20000840000 */
[----:B------:R-:W-:Y:S01]  /*0510*/  VOTEU.ALL UP3, P1 ;  /* 0x00000000003f7886 */ /* 0x000fe20000860000 */
[----:B------:R-:W-:Y:S01]  /*0520*/  VOTEU.ALL UP4, P1 ;  /* 0x00000000003f7886 */ /* 0x000fe20000880000 */
[----:B------:R-:W1:Y:S01]  /*0530*/  @!UP1 S2UR UR10, SR_CgaCtaId ;  /* 0x00000000000a99c3 */ /* 0x000e620000008800 */
[----:B------:R-:W-:Y:S01]  /*0540*/  VOTEU.ALL UP5, P1 ;  /* 0x00000000003f7886 */ /* 0x000fe200008a0000 */
[----:B0-----:R-:W-:-:S02]  /*0550*/  @!UP0 ULEA UR8, UR7, UR6, 0x18 ;  /* 0x0000000607088291 */ /* 0x001fc4000f8ec03f */
[----:B------:R-:W-:-:S04]  /*0560*/  @!UP1 UIADD3 UR6, -UR11, 0x100000, URZ ;  /* 0x001000000b069890 */ /* 0x000fc8000fffe13f */
[----:B------:R-:W-:Y:S02]  /*0570*/  @!UP1 USHF.L.U32 UR7, UR6, 0xb, URZ ;  /* 0x0000000b06079899 */ /* 0x000fe4000800063f */
[----:B------:R-:W-:Y:S01]  /*0580*/  @!UP1 USHF.L.U32 UR6, UR6, 0x1, URZ ;  /* 0x0000000106069899 */ /* 0x000fe2000800063f */
[----:B------:R-:W-:Y:S01]  /*0590*/  VOTEU.ALL UP0, P0 ;  /* 0x00000000003f7886 */ /* 0x000fe20000000000 */
[----:B-1----:R-:W-:Y:S01]  /*05a0*/  @!UP1 ULEA UR9, UR10, UR9, 0x18 ;  /* 0x000000090a099291 */ /* 0x002fe2000f8ec03f */
[----:B------:R-:W-:Y:S02]  /*05b0*/  VOTEU.ALL UP1, P0 ;  /* 0x00000000003f7886 */ /* 0x000fe40000020000 */
[----:B------:R-:W-:Y:S01]  /*05c0*/  ULDC.64 UR10, c[0x0][0x598] ;  /* 0x00016600000a7ab9 */ /* 0x000fe20000000a00 */
[----:B------:R-:W-:Y:S01]  /*05d0*/  ISETP.NE.AND P0, PT, R20, 0x3, PT ;  /* 0x000000031400780c */ /* 0x000fe20003f05270 */
[----:B------:R-:W0:Y:S02]  /*05e0*/  FENCE.VIEW.ASYNC.S ;  /* 0x00000000000073c6 */ /* 0x000e240000000000 */
[----:B0-----:R0:W3:Y:S01]  /*05f0*/  @!UP0 SYNCS.EXCH.64 URZ, [UR8+0x90], UR4 ;  /* 0x00009004083f85b2 */ /* 0x0010e20008000100 */
[----:B------:R-:W-:-:S02]  /*0600*/  ISETP.NE.U32.AND P1, PT, RZ, UR10, PT ;  /* 0x0000000aff007c0c */ /* 0x000fc4000bf25070 */
[----:B------:R-:W-:Y:S02]  /*0610*/  ISETP.EQ.OR P0, PT, R20, RZ, !P0 ;  /* 0x000000ff1400720c */ /* 0x000fe40004702670 */
[----:B------:R-:W-:Y:S02]  /*0620*/  ISETP.NE.AND.EX P1, PT, RZ, UR11, PT, P1 ;  /* 0x0000000bff007c0c */ /* 0x000fe4000bf25310 */
[----:B------:R-:W-:-:S04]  /*0630*/  ISETP.EQ.AND P0, PT, R5, RZ, P0 ;  /* 0x000000ff0500720c */ /* 0x000fc80000702270 */
[----:B------:R-:W-:-:S04]  /*0640*/  SEL R7, RZ, 0x1, !P0 ;  /* 0x00000001ff077807 */ /* 0x000fc80004000000 */
[----:B------:R-:W-:Y:S01]  /*0650*/  SEL R7, R7, 0x2, P2 ;  /* 0x0000000207077807 */ /* 0x000fe20001000000 */
[----:B------:R0:W3:Y:S01]  /*0660*/  @!UP1 SYNCS.EXCH.64 URZ, [UR8+0x98], UR4 ;  /* 0x00009804083f95b2 */ /* 0x0000e20008000100 */
[----:B------:R-:W-:Y:S01]  /*0670*/  NOP ;  /* 0x0000000000007918 */ /* 0x000fe20000000000 */
[----:B------:R0:W3:Y:S01]  /*0680*/  @!UP2 SYNCS.EXCH.64 URZ, [UR9+0x70], UR6 ;  /* 0x00007006093fa5b2 */ /* 0x0000e20008000100 */
[----:B------:R0:W3:Y:S01]  /*0690*/  @!UP3 SYNCS.EXCH.64 URZ, [UR9+0x78], UR6 ;  /* 0x00007806093fb5b2 */ /* 0x0000e20008000100 */
[----:B------:R0:W3:Y:S01]  /*06a0*/  @!UP4 SYNCS.EXCH.64 URZ, [UR9+0x80], UR6 ;  /* 0x00008006093fc5b2 */ /* 0x0000e20008000100 */
[----:B------:R0:W3:Y:S01]  /*06b0*/  @!UP5 SYNCS.EXCH.64 URZ, [UR9+0x88], UR6 ;  /* 0x00008806093fd5b2 */ /* 0x0000e20008000100 */
[----:B------:R-:W-:Y:S01]  /*06c0*/  NOP ;  /* 0x0000000000007918 */ /* 0x000fe20000000000 */
[----:B---34-:R-:W-:Y:S06]  /*06d0*/  BAR.SYNC.DEFER_BLOCKING 0x0 ;  /* 0x0000000000007b1d */ /* 0x018fec0000010000 */
[----:B0-----:R-:W-:Y:S05]  /*06e0*/  @!P1 BRA `(.L_x_3) ;  /* 0x00000000001c9947 */ /* 0x001fea0003800000 */
[----:B------:R-:W0:Y:S02]  /*06f0*/  LDC.64 R2, c[0x0][0x598] ;  /* 0x00016600ff027b82 */ /* 0x000e240000000a00 */
[----:B0-----:R-:W2:Y:S02]  /*0700*/  LDG.E.64 R2, desc[UR18][R2.64] ;  /* 0x0000001202027981 */ /* 0x001ea4000c1e1b00 */
[----:B--2---:R-:W-:-:S04]  /*0710*/  ISETP.NE.U32.AND P0, PT, R2, RZ, PT ;  /* 0x000000ff0200720c */ /* 0x004fc80003f05070 */
[----:B------:R-:W-:-:S13]  /*0720*/  ISETP.NE.AND.EX P0, PT, R3, RZ, PT, P0 ;  /* 0x000000ff0300720c */ /* 0x000fda0003f05300 */
[----:B------:R-:W-:Y:S05]  /*0730*/  @!P0 BRA `(.L_x_3) ;  /* 0x0000000000088947 */ /* 0x000fea0003800000 */
[----:B------:R2:W5:Y:S01]  /*0740*/  LD.E R10, desc[UR18][R2.64] ;  /* 0x00000012020a7980 */ /* 0x000562000c101900 */
[----:B------:R-:W-:Y:S05]  /*0750*/  BRA `(.L_x_4) ;  /* 0x0000000000207947 */ /* 0x000fea0003800000 */
.L_x_3:
[----:B------:R-:W-:Y:S02]  /*0760*/  ULDC.64 UR4, c[0x0][0x588] ;  /* 0x0001620000047ab9 */ /* 0x000fe40000000a00 */
[----:B------:R-:W-:-:S04]  /*0770*/  ISETP.NE.U32.AND P0, PT, RZ, UR4, PT ;  /* 0x00000004ff007c0c */ /* 0x000fc8000bf05070 */
[----:B------:R-:W-:-:S13]  /*0780*/  ISETP.NE.AND.EX P0, PT, RZ, UR5, PT, P0 ;  /* 0x00000005ff007c0c */ /* 0x000fda000bf05300 */
[----:B------:R-:W-:Y:S05]  /*0790*/  @!P0 BRA `(.L_x_5) ;  /* 0x00000000000c8947 */ /* 0x000fea0003800000 */
[----:B------:R-:W0:Y:S02]  /*07a0*/  LDC.64 R2, c[0x0][0x588] ;  /* 0x00016200ff027b82 */ /* 0x000e240000000a00 */
[----:B0-----:R1:W5:Y:S01]  /*07b0*/  LDG.E R10, desc[UR18][R2.64] ;  /* 0x00000012020a7981 */ /* 0x001362000c1e1900 */
[----:B------:R-:W-:Y:S05]  /*07c0*/  BRA `(.L_x_4) ;  /* 0x0000000000047947 */ /* 0x000fea0003800000 */
.L_x_5:
[----:B------:R-:W0:Y:S02]  /*07d0*/  LDC R10, c[0x0][0x580] ;  /* 0x00016000ff0a7b82 */ /* 0x000e240000000800 */
.L_x_4:
[----:B------:R-:W-:Y:S02]  /*07e0*/  ULDC.64 UR4, c[0x0][0x5a0] ;  /* 0x0001680000047ab9 */ /* 0x000fe40000000a00 */
[----:B------:R-:W-:-:S04]  /*07f0*/  ISETP.NE.U32.AND P0, PT, RZ, UR4, PT ;  /* 0x00000004ff007c0c */ /* 0x000fc8000bf05070 */
[----:B------:R-:W-:-:S13]  /*0800*/  ISETP.NE.AND.EX P0, PT, RZ, UR5, PT, P0 ;  /* 0x00000005ff007c0c */ /* 0x000fda000bf05300 */
[----:B------:R-:W-:Y:S05]  /*0810*/  @!P0 BRA `(.L_x_6) ;  /* 0x00000000001c8947 */ /* 0x000fea0003800000 */
[----:B-12---:R-:W1:Y:S02]  /*0820*/  LDC.64 R2, c[0x0][0x5a0] ;  /* 0x00016800ff027b82 */ /* 0x006e640000000a00 */
[----:B-1----:R-:W2:Y:S02]  /*0830*/  LDG.E.64 R2, desc[UR18][R2.64] ;  /* 0x0000001202027981 */ /* 0x002ea4000c1e1b00 */
[----:B--2---:R-:W-:-:S04]  /*0840*/  ISETP.NE.U32.AND P0, PT, R2, RZ, PT ;  /* 0x000000ff0200720c */ /* 0x004fc80003f05070 */
[----:B------:R-:W-:-:S13]  /*0850*/  ISETP.NE.AND.EX P0, PT, R3, RZ, PT, P0 ;  /* 0x000000ff0300720c */ /* 0x000fda0003f05300 */
[----:B------:R-:W-:Y:S05]  /*0860*/  @!P0 BRA `(.L_x_6) ;  /* 0x0000000000088947 */ /* 0x000fea0003800000 */
[----:B------:R1:W5:Y:S01]  /*0870*/  LD.E R12, desc[UR18][R2.64] ;  /* 0x00000012020c7980 */ /* 0x000362000c101900 */
[----:B------:R-:W-:Y:S05]  /*0880*/  BRA `(.L_x_7) ;  /* 0x0000000000207947 */ /* 0x000fea0003800000 */
.L_x_6:
[----:B------:R-:W-:Y:S02]  /*0890*/  ULDC.64 UR4, c[0x0][0x590] ;  /* 0x0001640000047ab9 */ /* 0x000fe40000000a00 */
[----:B------:R-:W-:-:S04]  /*08a0*/  ISETP.NE.U32.AND P0, PT, RZ, UR4, PT ;  /* 0x00000004ff007c0c */ /* 0x000fc8000bf05070 */
[----:B------:R-:W-:-:S13]  /*08b0*/  ISETP.NE.AND.EX P0, PT, RZ, UR5, PT, P0 ;  /* 0x00000005ff007c0c */ /* 0x000fda000bf05300 */
[----:B------:R-:W-:Y:S05]  /*08c0*/  @!P0 BRA `(.L_x_8) ;  /* 0x00000000000c8947 */ /* 0x000fea0003800000 */
[----:B-12---:R-:W1:Y:S02]  /*08d0*/  LDC.64 R2, c[0x0][0x590] ;  /* 0x00016400ff027b82 */ /* 0x006e640000000a00 */
[----:B-1----:R4:W5:Y:S01]  /*08e0*/  LDG.E R12, desc[UR18][R2.64] ;  /* 0x00000012020c7981 */ /* 0x002962000c1e1900 */
[----:B------:R-:W-:Y:S05]  /*08f0*/  BRA `(.L_x_7) ;  /* 0x0000000000047947 */ /* 0x000fea0003800000 */
.L_x_8:
[----:B------:R-:W3:Y:S02]  /*0900*/  LDC R12, c[0x0][0x584] ;  /* 0x00016100ff0c7b82 */ /* 0x000ee40000000800 */
.L_x_7:
[----:B------:R-:W0:Y:S01]  /*0910*/  LDC R0, c[0x0][0x65c] ;  /* 0x00019700ff007b82 */ /* 0x000e220000000800 */
[----:B------:R-:W1:Y:S01]  /*0920*/  S2R R21, SR_CTAID.Y ;  /* 0x0000000000157919 */ /* 0x000e620000002600 */
[----:B------:R-:W-:Y:S01]  /*0930*/  ULDC UR8, c[0x0][0x28c] ;  /* 0x0000a30000087ab9 */ /* 0x000fe20000000800 */
[----:B------:R-:W-:Y:S01]  /*0940*/  ISETP.NE.AND P0, PT, R5, 0x2, PT ;  /* 0x000000020500780c */ /* 0x000fe20003f05270 */
[----:B------:R-:W-:Y:S01]  /*0950*/  UIADD3 UR8, UR8, 0x1f, URZ ;  /* 0x0000001f08087890 */ /* 0x000fe2000fffe03f */
[----:B------:R-:W3:Y:S01]  /*0960*/  S2R R14, SR_CTAID.X ;  /* 0x00000000000e7919 */ /* 0x000ee20000002500 */
[----:B------:R-:W-:Y:S01]  /*0970*/  UMOV UR4, URZ ;  /* 0x0000003f00047c82 */ /* 0x000fe20008000000 */
[----:B------:R-:W-:Y:S01]  /*0980*/  UMOV UR5, URZ ;  /* 0x0000003f00057c82 */ /* 0x000fe20008000000 */
[----:B------:R-:W-:-:S04]  /*0990*/  USHF.R.S32.HI UR9, URZ, 0x1f, UR8 ;  /* 0x0000001f3f097899 */ /* 0x000fc80008011408 */
[----:B------:R-:W-:-:S04]  /*09a0*/  ULEA.HI UR9, UR9, UR8, URZ, 0x5 ;  /* 0x0000000809097291 */ /* 0x000fc8000f8f283f */
[----:B------:R-:W-:Y:S01]  /*09b0*/  USHF.R.S32.HI UR13, URZ, 0x5, UR9 ;  /* 0x000000053f0d7899 */ /* 0x000fe20008011409 */
[----:B0-----:R-:W-:-:S13]  /*09c0*/  ISETP.NE.AND P2, PT, R0, 0x1, PT ;  /* 0x000000010000780c */ /* 0x001fda0003f45270 */
[----:B------:R-:W3:Y:S01]  /*09d0*/  @P2 LDC R15, c[0x0][0x10] ;  /* 0x00000400ff0f2b82 */ /* 0x000ee20000000800 */
[----:B-12-4-:R-:W-:Y:S02]  /*09e0*/  @P2 IMAD.MOV.U32 R2, RZ, RZ, R21 ;  /* 0x000000ffff022224 */ /* 0x016fe400078e0015 */
[----:B------:R-:W-:Y:S02]  /*09f0*/  @P2 IMAD.MOV.U32 R3, RZ, RZ, RZ ;  /* 0x000000ffff032224 */ /* 0x000fe400078e00ff */
[----:B------:R-:W-:-:S03]  /*0a00*/  @P2 IMAD.MOV.U32 R5, RZ, RZ, RZ ;  /* 0x000000ffff052224 */ /* 0x000fc600078e00ff */
[----:B------:R-:W0:Y:S01]  /*0a10*/  @!P2 LDC R9, c[0x0][0xc] ;  /* 0x00000300ff09ab82 */ /* 0x000e220000000800 */
[----:B------:R-:W-:Y:S01]  /*0a20*/  ULDC UR6, c[0x0][0xc] ;  /* 0x0000030000067ab9 */ /* 0x000fe20000000800 */
[----:B------:R-:W-:Y:S02]  /*0a30*/  ULDC UR7, c[0x0][0x10] ;  /* 0x0000040000077ab9 */ /* 0x000fe40000000800 */
[----:B------:R-:W-:-:S04]  /*0a40*/  UIMAD.WIDE.U32 UR6, UR6, UR7, URZ ;  /* 0x00000007060672a5 */ /* 0x000fc8000f8e003f */
[----:B------:R-:W1:Y:S01]  /*0a50*/  LDC R8, c[0x0][0x14] ;  /* 0x00000500ff087b82 */ /* 0x000e620000000800 */
[----:B---3--:R-:W-:-:S04]  /*0a60*/  @P2 IMAD.WIDE.U32 R2, R14, R15, R2 ;  /* 0x0000000f0e022225 */ /* 0x008fc800078e0002 */
[----:B------:R-:W-:Y:S02]  /*0a70*/  IMAD.MOV.U32 R15, RZ, RZ, RZ ;  /* 0x000000ffff0f7224 */ /* 0x000fe400078e00ff */
[----:B------:R-:W-:Y:S02]  /*0a80*/  @P2 IMAD.IADD R3, R3, 0x1, R5 ;  /* 0x0000000103032824 */ /* 0x000fe400078e0205 */
[----:B0-----:R-:W-:-:S04]  /*0a90*/  @!P2 IMAD.WIDE.U32 R4, R9, R21, R14 ;  /* 0x000000150904a225 */ /* 0x001fc800078e000e */
[----:B------:R-:W-:Y:S02]  /*0aa0*/  @!P2 IMAD.MOV.U32 R2, RZ, RZ, R4 ;  /* 0x000000ffff02a224 */ /* 0x000fe400078e0004 */
[----:B------:R-:W-:Y:S02]  /*0ab0*/  @!P2 IMAD.MOV.U32 R3, RZ, RZ, R5 ;  /* 0x000000ffff03a224 */ /* 0x000fe400078e0005 */
[C---:B-1----:R-:W-:Y:S02]  /*0ac0*/  IMAD R17, R8.reuse, UR7, RZ ;  /* 0x0000000708117c24 */ /* 0x042fe4000f8e02ff */
[----:B------:R-:W-:Y:S01]  /*0ad0*/  IMAD.WIDE.U32 R8, R8, UR6, RZ ;  /* 0x0000000608087c25 */ /* 0x000fe2000f8e00ff */
[----:B------:R-:W-:-:S03]  /*0ae0*/  ULDC.64 UR6, c[0x0][0x650] ;  /* 0x0001940000067ab9 */ /* 0x000fc60000000a00 */
[----:B------:R-:W-:Y:S01]  /*0af0*/  IMAD.IADD R0, R9, 0x1, R17 ;  /* 0x0000000109007824 */ /* 0x000fe200078e0211 */
[----:B------:R-:W-:Y:S06]  /*0b00*/  @P0 BRA `(.L_x_9) ;  /* 0x0000000000200947 */ /* 0x000fec0003800000 */
[----:B------:R-:W-:Y:S01]  /*0b10*/  UISETP.GE.U32.AND UP0, UPT, UR13, 0x6, UPT ;  /* 0x000000060d00788c */ /* 0x000fe2000bf06070 */
[----:B------:R-:W-:Y:S01]  /*0b20*/  IADD3 R2, P0, R2, R8, RZ ;  /* 0x0000000802027210 */ /* 0x000fe20007f1e0ff */
[----:B------:R-:W-:-:S04]  /*0b30*/  UIMAD.WIDE.U32 UR4, UR13, -0x55555555, URZ ;  /* 0xaaaaaaab0d0478a5 */ /* 0x000fc8000f8e003f */
[----:B------:R-:W-:Y:S01]  /*0b40*/  USHF.R.U32.HI UR4, URZ, 0x2, UR5 ;  /* 0x000000023f047899 */ /* 0x000fe20008011605 */
[----:B------:R-:W-:Y:S02]  /*0b50*/  IMAD.X R3, R0, 0x1, R3, P0 ;  /* 0x0000000100037824 */ /* 0x000fe400000e0603 */
[----:B------:R-:W-:Y:S02]  /*0b60*/  UMOV UR5, URZ ;  /* 0x0000003f00057c82 */ /* 0x000fe40008000000 */
[----:B------:R-:W-:Y:S02]  /*0b70*/  @UP0 ULOP3.LUT UR5, UR4, 0x1, URZ, 0xc0, !UPT ;  /* 0x0000000104050892 */ /* 0x000fe4000f8ec03f */
[----:B------:R-:W-:-:S12]  /*0b80*/  UIMAD UR4, UR4, -0x6, UR13 ;  /* 0xfffffffa040478a4 */ /* 0x000fd8000f8e020d */
.L_x_9:
[----:B------:R-:W-:Y:S01]  /*0b90*/  ISETP.GE.U32.AND P0, PT, R2, UR6, PT ;  /* 0x0000000602007c0c */ /* 0x000fe2000bf06070 */
[----:B------:R-:W-:Y:S01]  /*0ba0*/  IMAD.MOV.U32 R6, RZ, RZ, -0x1 ;  /* 0xffffffffff067424 */ /* 0x000fe200078e00ff */
[----:B------:R-:W-:Y:S01]  /*0bb0*/  PRMT R16, RZ, 0x7610, R16 ;  /* 0x00007610ff107816 */ /* 0x000fe20000000010 */
[----:B------:R-:W-:Y:S01]  /*0bc0*/  IMAD.MOV.U32 R5, RZ, RZ, -0x1 ;  /* 0xffffffffff057424 */ /* 0x000fe200078e00ff */
[----:B------:R-:W-:Y:S01]  /*0bd0*/  ISETP.GE.U32.AND.EX P0, PT, R3, UR7, PT, P0 ;  /* 0x0000000703007c0c */ /* 0x000fe2000bf06100 */
[----:B------:R-:W-:-:S12]  /*0be0*/  IMAD.MOV.U32 R4, RZ, RZ, -0x1 ;  /* 0xffffffffff047424 */ /* 0x000fd800078e00ff */
[----:B------:R-:W-:Y:S05]  /*0bf0*/  @P0 BRA `(.L_x_10) ;  /* 0x00000004005c0947 */ /* 0x000fea0003800000 */
[----:B------:R-:W0:Y:S01]  /*0c00*/  LDC.64 R24, c[0x0][0x628] ;  /* 0x00018a00ff187b82 */ /* 0x000e220000000a00 */
[----:B------:R-:W-:Y:S02]  /*0c10*/  IMAD.MOV.U32 R4, RZ, RZ, R2 ;  /* 0x000000ffff047224 */ /* 0x000fe400078e0002 */
[----:B------:R-:W-:-:S05]  /*0c20*/  IMAD.MOV.U32 R5, RZ, RZ, R3 ;  /* 0x000000ffff057224 */ /* 0x000fca00078e0003 */
[----:B------:R-:W1:Y:S08]  /*0c30*/  LDC R6, c[0x0][0x630] ;  /* 0x00018c00ff067b82 */ /* 0x000e700000000800 */
[----:B------:R-:W2:Y:S01]  /*0c40*/  LDC.64 R26, c[0x0][0x620] ;  /* 0x00018800ff1a7b82 */ /* 0x000ea20000000a00 */
[----:B0-----:R-:W-:-:S04]  /*0c50*/  ISETP.NE.U32.AND P0, PT, R24, RZ, PT ;  /* 0x000000ff1800720c */ /* 0x001fc80003f05070 */
[----:B------:R-:W-:-:S13]  /*0c60*/  ISETP.NE.AND.EX P0, PT, R25, RZ, PT, P0 ;  /* 0x000000ff1900720c */ /* 0x000fda0003f05300 */
[----:B-12---:R-:W-:Y:S05]  /*0c70*/  @!P0 BRA `(.L_x_11) ;  /* 0x0000000000288947 */ /* 0x006fea0003800000 */
[----:B------:R-:W0:Y:S02]  /*0c80*/  LDC R19, c[0x0][0x634] ;  /* 0x00018d00ff137b82 */ /* 0x000e240000000800 */
[----:B0-----:R-:W-:-:S05]  /*0c90*/  IADD3 R19, P0, R2, R19, RZ ;  /* 0x0000001302137210 */ /* 0x001fca0007f1e0ff */
[----:B------:R-:W-:-:S04]  /*0ca0*/  IMAD.X R23, RZ, RZ, R3, P0 ;  /* 0x000000ffff177224 */ /* 0x000fc800000e0603 */
[----:B------:R-:W-:-:S04]  /*0cb0*/  IMAD.WIDE.U32 R4, R23, R24, RZ ;  /* 0x0000001817047225 */ /* 0x000fc800078e00ff */
[----:B------:R-:W-:-:S04]  /*0cc0*/  IMAD.WIDE.U32 R16, P0, R19, R25, R4 ;  /* 0x0000001913107225 */ /* 0x000fc80007800004 */
[----:B------:R-:W-:-:S04]  /*0cd0*/  IMAD.WIDE.U32 R4, R19, R24, RZ ;  /* 0x0000001813047225 */ /* 0x000fc800078e00ff */
[----:B------:R-:W-:Y:S01]  /*0ce0*/  IMAD.X R19, RZ, RZ, RZ, P0 ;  /* 0x000000ffff137224 */ /* 0x000fe200000e06ff */
[----:B------:R-:W-:Y:S01]  /*0cf0*/  IADD3 RZ, P0, R5, R16, RZ ;  /* 0x0000001005ff7210 */ /* 0x000fe20007f1e0ff */
[----:B------:R-:W-:-:S04]  /*0d00*/  IMAD.MOV.U32 R18, RZ, RZ, R17 ;  /* 0x000000ffff127224 */ /* 0x000fc800078e0011 */
[----:B------:R-:W-:-:S08]  /*0d10*/  IMAD.WIDE.U32.X R4, R23, R25, R18, P0 ;  /* 0x0000001917047225 */ /* 0x000fd000000e0412 */
.L_x_11:
[--C-:B------:R-:W-:Y:S01]  /*0d20*/  SHF.R.U64 R32, R4, R6, R5.reuse ;  /* 0x0000000604207219 */ /* 0x100fe20000001205 */
[----:B------:R-:W0:Y:S01]  /*0d30*/  LDC.64 R28, c[0x0][0x640] ;  /* 0x00019000ff1c7b82 */ /* 0x000e220000000a00 */
[----:B------:R-:W-:Y:S01]  /*0d40*/  I2FP.F32.U32 R4, R14 ;  /* 0x0000000e00047245 */ /* 0x000fe20000201000 */
[----:B------:R-:W-:Y:S01]  /*0d50*/  ULDC UR6, c[0x0][0x150] ;  /* 0x0000540000067ab9 */ /* 0x000fe20000000800 */
[----:B------:R-:W-:Y:S02]  /*0d60*/  SHF.R.U32.HI R5, RZ, R6, R5 ;  /* 0x00000006ff057219 */ /* 0x000fe40000011605 */
[----:B------:R-:W-:Y:S01]  /*0d70*/  IADD3 R17, P0, RZ, -R32, RZ ;  /* 0x80000020ff117210 */ /* 0x000fe20007f1e0ff */
[----:B------:R-:W-:Y:S01]  /*0d80*/  FMUL R6, R4, UR6 ;  /* 0x0000000604067c20 */ /* 0x000fe20008400000 */
[----:B------:R-:W-:Y:S01]  /*0d90*/  ULDC UR6, c[0x0][0x154] ;  /* 0x0000550000067ab9 */ /* 0x000fe20000000800 */
[----:B------:R-:W1:Y:S02]  /*0da0*/  LDC R18, c[0x0][0x618] ;  /* 0x00018600ff127b82 */ /* 0x000e640000000800 */
[----:B------:R-:W-:-:S02]  /*0db0*/  IMAD.X R19, RZ, RZ, ~R5, P0 ;  /* 0x000000ffff137224 */ /* 0x000fc400000e0e05 */
[----:B------:R-:W2:Y:S01]  /*0dc0*/  F2I.U32.TRUNC.NTZ R6, R6 ;  /* 0x0000000600067305 */ /* 0x000ea2000020f000 */
[----:B------:R-:W-:-:S03]  /*0dd0*/  IMAD.WIDE.U32 R4, R17, R26, R2 ;  /* 0x0000001a11047225 */ /* 0x000fc600078e0002 */
[----:B------:R-:W3:Y:S01]  /*0de0*/  LDC R15, c[0x0][0x144] ;  /* 0x00005100ff0f7b82 */ /* 0x000ee20000000800 */
[----:B------:R-:W-:-:S04]  /*0df0*/  IMAD R16, R19, R26, RZ ;  /* 0x0000001a13107224 */ /* 0x000fc800078e02ff */
[----:B------:R-:W-:-:S03]  /*0e00*/  IMAD R17, R17, R27, R16 ;  /* 0x0000001b11117224 */ /* 0x000fc600078e0210 */
[----:B------:R-:W4:Y:S01]  /*0e10*/  LDC R22, c[0x0][0x608] ;  /* 0x00018200ff167b82 */ /* 0x000f220000000800 */
[----:B------:R-:W-:Y:S01]  /*0e20*/  IMAD.IADD R17, R5, 0x1, R17 ;  /* 0x0000000105117824 */ /* 0x000fe200078e0211 */
[----:B0-----:R-:W-:Y:S01]  /*0e30*/  ISETP.NE.U32.AND P0, PT, R28, RZ, PT ;  /* 0x000000ff1c00720c */ /* 0x001fe20003f05070 */
[----:B--2---:R-:W-:-:S03]  /*0e40*/  IMAD.MOV R5, RZ, RZ, -R6 ;  /* 0x000000ffff057224 */ /* 0x004fc600078e0a06 */
[----:B------:R-:W-:Y:S02]  /*0e50*/  ISETP.NE.AND.EX P0, PT, R29, RZ, PT, P0 ;  /* 0x000000ff1d00720c */ /* 0x000fe40003f05300 */
[----:B------:R-:W0:Y:S01]  /*0e60*/  LDC R19, c[0x0][0x658] ;  /* 0x00019600ff137b82 */ /* 0x000e220000000800 */
[-CC-:B-1----:R-:W-:Y:S02]  /*0e70*/  SHF.R.U64 R26, R4, R18.reuse, R17.reuse ;  /* 0x00000012041a7219 */ /* 0x182fe40000001211 */
[----:B------:R-:W-:Y:S02]  /*0e80*/  I2FP.F32.U32 R4, R21 ;  /* 0x0000001500047245 */ /* 0x000fe40000201000 */
[----:B------:R-:W-:Y:S01]  /*0e90*/  SHF.R.U32.HI R17, RZ, R18, R17 ;  /* 0x00000012ff117219 */ /* 0x000fe20000011611 */
[----:B------:R-:W-:Y:S02]  /*0ea0*/  IMAD.MOV.U32 R18, RZ, RZ, 0x1 ;  /* 0x00000001ff127424 */ /* 0x000fe400078e00ff */
[----:B------:R-:W1:Y:S01]  /*0eb0*/  LDC R24, c[0x0][0x148] ;  /* 0x00005200ff187b82 */ /* 0x000e620000000800 */
[----:B---3--:R-:W-:-:S02]  /*0ec0*/  IMAD R6, R15, R5, R14 ;  /* 0x000000050f067224 */ /* 0x008fc400078e020e */
[----:B------:R-:W-:Y:S01]  /*0ed0*/  FMUL R5, R4, UR6 ;  /* 0x0000000604057c20 */ /* 0x000fe20008400000 */
[----:B------:R-:W-:-:S04]  /*0ee0*/  IMAD.MOV.U32 R4, RZ, RZ, -0x1 ;  /* 0xffffffffff047424 */ /* 0x000fc800078e00ff */
[----:B------:R-:W2:Y:S01]  /*0ef0*/  LDC R25, c[0x0][0x600] ;  /* 0x00018000ff197b82 */ /* 0x000ea20000000800 */
[-CC-:B----4-:R-:W-:Y:S02]  /*0f00*/  SHF.R.U64 R34, R26, R22.reuse, R17.reuse ;  /* 0x000000161a227219 */ /* 0x190fe40000001211 */
[----:B------:R-:W-:Y:S02]  /*0f10*/  SHF.R.U32.HI R14, RZ, R22, R17 ;  /* 0x00000016ff0e7219 */ /* 0x000fe40000011611 */
[----:B------:R3:W4:Y:S03]  /*0f20*/  F2I.U32.TRUNC.NTZ R22, R5 ;  /* 0x0000000500167305 */ /* 0x000726000020f000 */
[----:B------:R-:W1:Y:S01]  /*0f30*/  LDC R27, c[0x0][0x648] ;  /* 0x00019200ff1b7b82 */ /* 0x000e620000000800 */
[-C--:B0-----:R-:W-:Y:S02]  /*0f40*/  SHF.R.U64 R36, R34, R19.reuse, R14 ;  /* 0x0000001322247219 */ /* 0x081fe4000000120e */
[----:B------:R-:W-:-:S02]  /*0f50*/  SHF.L.U32 R4, R4, R19, RZ ;  /* 0x0000001304047219 */ /* 0x000fc400000006ff */
[-C--:B------:R-:W-:Y:S02]  /*0f60*/  SHF.R.U32.HI R14, RZ, R19.reuse, R14 ;  /* 0x00000013ff0e7219 */ /* 0x080fe4000001160e */
[----:B------:R-:W-:Y:S01]  /*0f70*/  SHF.L.U32 R18, R18, R19, RZ ;  /* 0x0000001312127219 */ /* 0x000fe200000006ff */
[----:B------:R-:W0:Y:S01]  /*0f80*/  LDC R31, c[0x0][0x638] ;  /* 0x00018e00ff1f7b82 */ /* 0x000e220000000800 */
[----:B------:R-:W-:Y:S01]  /*0f90*/  LOP3.LUT R19, RZ, R4, RZ, 0x33, !PT ;  /* 0x00000004ff137212 */ /* 0x000fe200078e33ff */
[----:B------:R-:W-:Y:S02]  /*0fa0*/  IMAD.MOV.U32 R4, RZ, RZ, R36 ;  /* 0x000000ffff047224 */ /* 0x000fe400078e0024 */
[----:B---3--:R-:W-:-:S04]  /*0fb0*/  IMAD.MOV.U32 R5, RZ, RZ, R14 ;  /* 0x000000ffff057224 */ /* 0x008fc800078e000e */
[----:B------:R-:W3:Y:S01]  /*0fc0*/  LDC R30, c[0x0][0x610] ;  /* 0x00018400ff1e7b82 */ /* 0x000ee20000000800 */
[----:B----4-:R-:W-:Y:S05]  /*0fd0*/  @!P0 BRA `(.L_x_12) ;  /* 0x0000000000288947 */ /* 0x010fea0003800000 */
[----:B------:R-:W4:Y:S02]  /*0fe0*/  LDC R17, c[0x0][0x64c] ;  /* 0x00019300ff117b82 */ /* 0x000f240000000800 */
[----:B----4-:R-:W-:-:S05]  /*0ff0*/  IADD3 R17, P0, R36, R17, RZ ;  /* 0x0000001124117210 */ /* 0x010fca0007f1e0ff */
        /* <DEDUP_REMOVED lines=8> */
.L_x_12:
[----:B-1----:R-:W-:Y:S01]  /*1080*/  SHF.R.U64 R4, R4, R27, R5 ;  /* 0x0000001b04047219 */ /* 0x002fe20000001205 */
[----:B--2---:R-:W-:Y:S01]  /*1090*/  VIADD R5, R25, 0xffffffff ;  /* 0xffffffff19057836 */ /* 0x004fe20000000000 */
[----:B------:R-:W-:Y:S01]  /*10a0*/  LOP3.LUT R19, R34, R19, RZ, 0xc0, !PT ;  /* 0x0000001322137212 */ /* 0x000fe200078ec0ff */
[----:B------:R-:W-:Y:S02]  /*10b0*/  IMAD.MOV R22, RZ, RZ, -R22 ;  /* 0x000000ffff167224 */ /* 0x000fe400078e0a16 */
[----:B------:R-:W-:Y:S01]  /*10c0*/  IMAD.MOV R14, RZ, RZ, -R4 ;  /* 0x000000ffff0e7224 */ /* 0x000fe200078e0a04 */
[----:B------:R-:W-:Y:S01]  /*10d0*/  LOP3.LUT R5, R26, R5, RZ, 0xc0, !PT ;  /* 0x000000051a057212 */ /* 0x000fe200078ec0ff */
[----:B------:R-:W-:Y:S02]  /*10e0*/  IMAD R19, R18, R4, R19 ;  /* 0x0000000412137224 */ /* 0x000fe400078e0213 */
[----:B------:R-:W-:Y:S02]  /*10f0*/  @P2 IMAD R6, R24, R22, R21 ;  /* 0x0000001618062224 */ /* 0x000fe400078e0215 */
[----:B0-----:R-:W-:-:S02]  /*1100*/  IMAD R4, R14, R31, R36 ;  /* 0x0000001f0e047224 */ /* 0x001fc400078e0224 */
[----:B---3--:R-:W-:Y:S02]  /*1110*/  IMAD R6, R19, R30, R6 ;  /* 0x0000001e13067224 */ /* 0x008fe400078e0206 */
[----:B------:R-:W-:Y:S02]  /*1120*/  IMAD R15, R4, R25, R5 ;  /* 0x00000019040f7224 */ /* 0x000fe400078e0205 */
[----:B------:R-:W-:Y:S02]  /*1130*/  IMAD.MOV.U32 R16, RZ, RZ, 0x1 ;  /* 0x00000001ff107424 */ /* 0x000fe400078e00ff */
[----:B------:R-:W-:Y:S01]  /*1140*/  IMAD.MOV.U32 R4, RZ, RZ, R32 ;  /* 0x000000ffff047224 */ /* 0x000fe200078e0020 */
[----:B------:R-:W-:Y:S02]  /*1150*/  SEL R5, R15, R6, !P2 ;  /* 0x000000060f057207 */ /* 0x000fe40005000000 */
[----:B------:R-:W-:-:S07]  /*1160*/  SEL R6, R6, R15, !P2 ;  /* 0x0000000f06067207 */ /* 0x000fce0005000000 */
.L_x_10:
[----:B------:R-:W-:Y:S05]  /*1170*/  @!P3 BRA `(.L_x_13) ;  /* 0x0000006c0030b947 */ /* 0x000fea0003800000 */
[----:B------:R-:W-:-:S13]  /*1180*/  ISETP.GT.U32.AND P0, PT, R33, 0x1, PT ;  /* 0x000000012100780c */ /* 0x000fda0003f04070 */
[----:B------:R-:W-:Y:S05]  /*1190*/  @P0 EXIT ;  /* 0x000000000000094d */ /* 0x000fea0003800000 */
.L_x_14:
[----:B------:R-:W-:-:S08]  /*11a0*/  NOP ;  /* 0x0000000000007918 */ /* 0x000fd00000000000 */
[----:B------:R-:W0:Y:S02]  /*11b0*/  USETMAXREG.TRY_ALLOC.CTAPOOL UP0, 0xe8 ;  /* 0x000000e8000079c8 */ /* 0x000e240008000600 */
[----:B0-----:R-:W-:-:S13]  /*11c0*/  PLOP3.LUT P0, PT, PT, PT, UP0, 0x80, 0x0 ;  /* 0x000000000000781c */ /* 0x001fda0003f0f008 */
[----:B------:R-:W-:Y:S05]  /*11d0*/  @!P0 BRA `(.L_x_14) ;  /* 0xfffffffc00f08947 */ /* 0x000fea000383ffff */
[----:B------:R-:W-:-:S13]  /*11e0*/  LOP3.LUT P0, RZ, R16, 0xff, RZ, 0xc0, !PT ;  /* 0x000000ff10ff7812 */ /* 0x000fda000780c0ff */
[----:B------:R-:W-:Y:S05]  /*11f0*/  @!P0 EXIT ;  /* 0x000000000000894d */ /* 0x000fea0003800000 */
[----:B------:R-:W0:Y:S01]  /*1200*/  S2UR UR6, SR_CgaCtaId ;  /* 0x00000000000679c3 */ /* 0x000e220000008800 */
[----:B------:R-:W-:Y:S01]  /*1210*/  SHF.R.S32.HI R14, RZ, 0x1f, R11 ;  /* 0x0000001fff0e7819 */ /* 0x000fe2000001140b */
[----:B------:R-:W-:Y:S01]  /*1220*/  UIADD3 UR7, UR15, -0x1, URZ ;  /* 0xffffffff0f077890 */ /* 0x000fe2000fffe03f */
[----:B------:R-:W-:Y:S01]  /*1230*/  LOP3.LUT R146, R7, 0x1, RZ, 0xfc, !PT ;  /* 0x0000000107927812 */ /* 0x000fe200078efcff */
[----:B------:R-:W-:Y:S01]  /*1240*/  UMOV UR12, 0x400 ;  /* 0x00000400000c7882 */ /* 0x000fe20000000000 */
[CC--:B------:R-:W-:Y:S01]  /*1250*/  LEA.HI R13, R14.reuse, R11.reuse, RZ, 0x2 ;  /* 0x0000000b0e0d7211 */ /* 0x0c0fe200078f10ff */
[----:B------:R-:W-:Y:S01]  /*1260*/  UISETP.LT.AND UP0, UPT, UR13, 0x1, UPT ;  /* 0x000000010d00788c */ /* 0x000fe2000bf01270 */
[----:B------:R-:W-:Y:S01]  /*1270*/  LEA.HI R17, R14, R11, RZ, 0x5 ;  /* 0x0000000b0e117211 */ /* 0x000fe200078f28ff */
[----:B------:R-:W-:Y:S01]  /*1280*/  USHF.L.U32 UR21, UR13, 0x1, URZ ;  /* 0x000000010d157899 */ /* 0x000fe2000800063f */
[--C-:B------:R-:W-:Y:S01]  /*1290*/  SHF.R.S32.HI R15, RZ, 0x2, R13.reuse ;  /* 0x00000002ff0f7819 */ /* 0x100fe2000001140d */
[----:B------:R-:W-:Y:S01]  /*12a0*/  USEL UR14, UR13, 0x1, UP0 ;  /* 0x000000010d0e7887 */ /* 0x000fe20008000000 */
[----:B------:R-:W-:Y:S01]  /*12b0*/  SHF.R.S32.HI R16, RZ, 0x1f, R13 ;  /* 0x0000001fff107819 */ /* 0x000fe2000001140d */
[----:B------:R-:W-:Y:S01]  /*12c0*/  UISETP.NE.AND UP0, UPT, UR7, URZ, UPT ;  /* 0x0000003f0700728c */ /* 0x000fe2000bf05270 */
[----:B------:R-:W-:Y:S01]  /*12d0*/  SHF.R.S32.HI R17, RZ, 0x5, R17 ;  /* 0x00000005ff117819 */ /* 0x000fe20000011411 */
[----:B------:R-:W-:Y:S01]  /*12e0*/  UIADD3 UR14, -UR14, UR13, URZ ;  /* 0x0000000d0e0e7290 */ /* 0x000fe2000fffe13f */
[----:B------:R-:W-:-:S04]  /*12f0*/  LEA.HI R16, R16, R15, RZ, 0x3 ;  /* 0x0000000f10107211 */ /* 0x000fc800078f18ff */
[----:B------:R-:W-:Y:S01]  /*1300*/  LOP3.LUT R16, R16, 0xfffffff8, RZ, 0xc0, !PT ;  /* 0xfffffff810107812 */ /* 0x000fe200078ec0ff */
[----:B0-----:R-:W-:-:S04]  /*1310*/  ULEA UR12, UR6, UR12, 0x18 ;  /* 0x0000000c060c7291 */ /* 0x001fc8000f8ec03f */
[----:B------:R-:W-:Y:S01]  /*1320*/  IMAD.IADD R14, R15, 0x1, -R16 ;  /* 0x000000010f0e7824 */ /* 0x000fe200078e0a10 */
[----:B------:R-:W-:Y:S01]  /*1330*/  USHF.L.U32 UR6, UR7, 0x3, URZ ;  /* 0x0000000307067899 */ /* 0x000fe2000800063f */
[----:B------:R-:W-:Y:S01]  /*1340*/  LOP3.LUT R16, R13, 0xfffffffc, RZ, 0xc0, !PT ;  /* 0xfffffffc0d107812 */ /* 0x000fe200078ec0ff */
[----:B------:R-:W-:Y:S01]  /*1350*/  USEL UR7, URZ, 0x1, UP0 ;  /* 0x000000013f077887 */ /* 0x000fe20008000000 */
[--C-:B------:R-:W-:Y:S01]  /*1360*/  IMAD R13, R17, -0x10, -R14.reuse ;  /* 0xfffffff0110d7824 */ /* 0x100fe200078e0a0e */
[----:B------:R-:W-:Y:S01]  /*1370*/  ULOP3.LUT UR6, UR6, 0x8, URZ, 0xc0, !UPT ;  /* 0x0000000806067892 */ /* 0x000fe2000f8ec03f */
[----:B------:R-:W-:Y:S01]  /*1380*/  SHF.R.S32.HI R15, RZ, 0x1f, R14 ;  /* 0x0000001fff0f7819 */ /* 0x000fe2000001140e */
[----:B------:R-:W-:Y:S01]  /*1390*/  UIADD3 UR22, UR12, 0x70, URZ ;  /* 0x000000700c167890 */ /* 0x000fe2000fffe03f */
[----:B------:R-:W-:Y:S01]  /*13a0*/  IMAD.IADD R11, R11, 0x1, -R16 ;  /* 0x000000010b0b7824 */ /* 0x000fe200078e0a10 */
[----:B------:R-:W-:Y:S01]  /*13b0*/  ULOP3.LUT UR23, UR6, 0x8, URZ, 0x3c, !UPT ;  /* 0x0000000806177892 */ /* 0x000fe2000f8e3c3f */
[----:B------:R-:W-:Y:S01]  /*13c0*/  IMAD.U32 R148, RZ, RZ, UR7 ;  /* 0x00000007ff947e24 */ /* 0x000fe2000f8e00ff */
[----:B------:R-:W-:Y:S01]  /*13d0*/  ULOP3.LUT UR16, UR6, 0x18, URZ, 0x3c, !UPT ;  /* 0x0000001806107892 */ /* 0x000fe2000f8e3c3f */
[----:B------:R-:W-:Y:S01]  /*13e0*/  IMAD.WIDE R14, R17, 0x10, R14 ;  /* 0x00000010110e7825 */ /* 0x000fe200078e020e */
[----:B------:R-:W-:Y:S01]  /*13f0*/  ULEA UR15, UR15, UR22, 0x3 ;  /* 0x000000160f0f7291 */ /* 0x000fe2000f8e183f */
[----:B------:R-:W-:-:S02]  /*1400*/  ULDC UR6, c[0x0][0x284] ;  /* 0x0000a10000067ab9 */ /* 0x000fc40000000800 */
[----:B------:R-:W-:-:S09]  /*1410*/  VIADD R13, R13, UR6 ;  /* 0x000000060d0d7c36 */ /* 0x000fd20008000000 */
.L_x_169:
[----:B------:R-:W-:Y:S01]  /*1420*/  SHF.L.U32 R16, R148, 0x1f, RZ ;  /* 0x0000001f94107819 */ /* 0x000fe200000006ff */
[----:B------:R-:W0:Y:S01]  /*1430*/  LDC R17, c[0x0][0x28c] ;  /* 0x0000a300ff117b82 */ /* 0x000e220000000800 */
[----:B------:R-:W-:Y:S01]  /*1440*/  UMOV UR6, URZ ;  /* 0x0000003f00067c82 */ /* 0x000fe20008000000 */
[----:B------:R-:W-:Y:S01]  /*1450*/  UMOV UR17, UR4 ;  /* 0x0000000400117c82 */ /* 0x000fe20008000000 */
[----:B-1----:R-:W1:Y:S01]  /*1460*/  SYNCS.PHASECHK.TRANS64.TRYWAIT P0, [UR15+-0x8], R16 ;  /* 0xfffff810ff0075a7 */ /* 0x002e62000800014f */
[----:B0-----:R-:W-:Y:S01]  /*1470*/  ISETP.GE.AND P1, PT, R17, 0x1, PT ;  /* 0x000000011100780c */ /* 0x001fe20003f26270 */
[----:B-1-34-:R-:W-:-:S12]  /*1480*/  @!P0 BRA `(.L_x_15) ;  /* 0x0000007800988947 */ /* 0x01afd80003800000 */
.L_x_193:
[----:B------:R-:W-:Y:S01]  /*1490*/  UMOV UR7, URZ ;  /* 0x0000003f00077c82 */ /* 0x000fe20008000000 */
[----:B------:R-:W-:Y:S01]  /*14a0*/  UMOV UR8, URZ ;  /* 0x0000003f00087c82 */ /* 0x000fe20008000000 */
[----:B------:R-:W-:Y:S02]  /*14b0*/  CS2R R22, SRZ ;  /* 0x0000000000167805 */ /* 0x000fe4000001ff00 */
[----:B------:R-:W-:Y:S02]  /*14c0*/  CS2R R20, SRZ ;  /* 0x0000000000147805 */ /* 0x000fe4000001ff00 */
[----:B------:R-:W-:Y:S02]  /*14d0*/  CS2R R88, SRZ ;  /* 0x0000000000587805 */ /* 0x000fe4000001ff00 */
[----:B------:R-:W-:Y:S02]  /*14e0*/  CS2R R90, SRZ ;  /* 0x00000000005a7805 */ /* 0x000fe4000001ff00 */
[----:B------:R-:W-:-:S02]  /*14f0*/  CS2R R92, SRZ ;  /* 0x00000000005c7805 */ /* 0x000fc4000001ff00 */
[----:B------:R-:W-:Y:S02]  /*1500*/  CS2R R94, SRZ ;  /* 0x00000000005e7805 */ /* 0x000fe4000001ff00 */
        /* <DEDUP_REMOVED lines=24> */
[----:B------:R-:W-:Y:S01]  /*1690*/  CS2R R144, SRZ ;  /* 0x0000000000907805 */ /* 0x000fe2000001ff00 */
[----:B------:R-:W-:Y:S01]  /*16a0*/  IMAD.MOV.U32 R147, RZ, RZ, RZ ;  /* 0x000000ffff937224 */ /* 0x000fe200078e00ff */
[----:B------:R-:W-:Y:S01]  /*16b0*/  CS2R R24, SRZ ;  /* 0x0000000000187805 */ /* 0x000fe2000001ff00 */
[----:B------:R-:W-:Y:S01]  /*16c0*/  IMAD.MOV.U32 R149, RZ, RZ, RZ ;  /* 0x000000ffff957224 */ /* 0x000fe200078e00ff */
[----:B------:R-:W-:Y:S01]  /*16d0*/  CS2R R26, SRZ ;  /* 0x00000000001a7805 */ /* 0x000fe2000001ff00 */
[----:B------:R-:W-:Y:S01]  /*16e0*/  IMAD.U32 R19, RZ, RZ, UR5 ;  /* 0x00000005ff137e24 */ /* 0x000fe2000f8e00ff */
        /* <DEDUP_REMOVED lines=29> */
[----:B------:R-:W-:Y:S01]  /*18c0*/  CS2R R86, SRZ ;  /* 0x0000000000567805 */ /* 0x000fe2000001ff00 */
[----:B------:R-:W-:Y:S06]  /*18d0*/  @!P1 BRA `(.L_x_16) ;  /* 0x0000000800289947 */ /* 0x000fec0003800000 */
[----:B------:R-:W-:-:S13]  /*18e0*/  ISETP.NE.AND P1, PT, R146, 0x3, PT ;  /* 0x000000039200780c */ /* 0x000fda0003f25270 */
[----:B------:R-:W-:Y:S05]  /*18f0*/  @!P1 BRA `(.L_x_17) ;  /* 0x0000000000049947 */ /* 0x000fea0003800000 */
[----:B------:R-:W-:Y:S01]  /*1900*/  BPT.TRAP 0x1 ;  /* 0x000000040000795c */ /* 0x000fe20000300000 */
.L_x_17:
[----:B------:R-:W-:Y:S01]  /*1910*/  ULEA UR6, UR4, UR12, 0x3 ;  /* 0x0000000c04067291 */ /* 0x000fe2000f8e183f */
[----:B0-----:R-:W-:-:S05]  /*1920*/  IMAD.U32 R16, RZ, RZ, UR5 ;  /* 0x00000005ff107e24 */ /* 0x001fca000f8e00ff */
[----:B------:R-:W-:-:S04]  /*1930*/  SHF.L.U32 R16, R16, 0x1f, RZ ;  /* 0x0000001f10107819 */ /* 0x000fc800000006ff */
[----:B------:R0:W1:Y:S01]  /*1940*/  SYNCS.PHASECHK.TRANS64.TRYWAIT P0, [UR6], R16 ;  /* 0x00000010ff0075a7 */ /* 0x0000620008000146 */
[----:B------:R-:W-:Y:S05]  /*1950*/  @!P1 BRA `(.L_x_18) ;  /* 0x0000000000049947 */ /* 0x000fea0003800000 */
[----:B------:R-:W-:Y:S01]  /*1960*/  BPT.TRAP 0x1 ;  /* 0x000000040000795c */ /* 0x000fe20000300000 */
.L_x_18:
[----:B-1----:R-:W-:Y:S05]  /*1970*/  @P0 BRA `(.L_x_19) ;  /* 0x0000000000080947 */ /* 0x002fea0003800000 */
[----:B------:R-:W1:Y:S02]  /*1980*/  SYNCS.PHASECHK.TRANS64.TRYWAIT P0, [UR6], R16 ;  /* 0x00000010ff0075a7 */ /* 0x000e640008000146 */
[----:B-1----:R-:W-:Y:S05]  /*1990*/  @!P0 BRA `(.L_x_20) ;  /* 0x00000074006c8947 */ /* 0x002fea0003800000 */
.L_x_19:
[----:B------:R-:W-:Y:S01]  /*19a0*/  UIADD3 UR7, UR12, 0x3180, URZ ;  /* 0x000031800c077890 */ /* 0x000fe2000fffe03f */
[----:B------:R-:W-:Y:S01]  /*19b0*/  WARPGROUP.ARRIVE ;  /* 0x00000000000079c5 */ /* 0x000fe20000000000 */
[----:B------:R-:W-:Y:S01]  /*19c0*/  UIADD3 UR6, UR12, 0x180, URZ ;  /* 0x000001800c067890 */ /* 0x000fe2000fffe03f */
[----:B------:R-:W-:Y:S01]  /*19d0*/  CS2R R22, SRZ ;  /* 0x0000000000167805 */ /* 0x000fe2000001ff00 */
[----:B------:R-:W-:Y:S01]  /*19e0*/  USHF.R.U32.HI UR7, URZ, 0x4, UR7 ;  /* 0x000000043f077899 */ /* 0x000fe20008011607 */
[----:B------:R-:W-:Y:S01]  /*19f0*/  CS2R R20, SRZ ;  /* 0x0000000000147805 */ /* 0x000fe2000001ff00 */
[----:B------:R-:W-:Y:S01]  /*1a00*/  USHF.R.U32.HI UR6, URZ, 0x4, UR6 ;  /* 0x000000043f067899 */ /* 0x000fe20008011606 */
[----:B------:R-:W-:Y:S01]  /*1a10*/  CS2R R88, SRZ ;  /* 0x0000000000587805 */ /* 0x000fe2000001ff00 */
[----:B------:R-:W-:Y:S01]  /*1a20*/  ULOP3.LUT UR7, UR7, 0x3fff, URZ, 0xc0, !UPT ;  /* 0x00003fff07077892 */ /* 0x000fe2000f8ec03f */
[----:B------:R-:W-:Y:S01]  /*1a30*/  CS2R R90, SRZ ;  /* 0x00000000005a7805 */ /* 0x000fe2000001ff00 */
[----:B------:R-:W-:Y:S01]  /*1a40*/  ULOP3.LUT UR6, UR6, 0x3fff, URZ, 0xc0, !UPT ;  /* 0x00003fff06067892 */ /* 0x000fe2000f8ec03f */
[----:B------:R-:W-:Y:S01]  /*1a50*/  CS2R R92, SRZ ;  /* 0x00000000005c7805 */ /* 0x000fe2000001ff00 */
[----:B------:R-:W-:Y:S01]  /*1a60*/  ULOP3.LUT UR7, UR7, 0x10000, URZ, 0xfc, !UPT ;  /* 0x0001000007077892 */ /* 0x000fe2000f8efc3f */
[----:B------:R-:W-:Y:S01]  /*1a70*/  CS2R R94, SRZ ;  /* 0x00000000005e7805 */ /* 0x000fe2000001ff00 */
[----:B------:R-:W-:Y:S01]  /*1a80*/  ULOP3.LUT UR6, UR6, 0x10000, URZ, 0xfc, !UPT ;  /* 0x0001000006067892 */ /* 0x000fe2000f8efc3f */
[----:B------:R-:W-:Y:S01]  /*1a90*/  CS2R R96, SRZ ;  /* 0x0000000000607805 */ /* 0x000fe2000001ff00 */
[----:B------:R-:W-:Y:S01]  /*1aa0*/  ULEA UR10, UR4, UR7, 0x8 ;  /* 0x00000007040a7291 */ /* 0x000fe2000f8e403f */
[----:B------:R-:W-:Y:S01]  /*1ab0*/  CS2R R98, SRZ ;  /* 0x0000000000627805 */ /* 0x000fe2000001ff00 */
[----:B------:R-:W-:Y:S01]  /*1ac0*/  ULEA UR8, UR4, UR6, 0x7 ;  /* 0x0000000604087291 */ /* 0x000fe2000f8e383f */
[----:B------:R-:W-:Y:S01]  /*1ad0*/  CS2R R100, SRZ ;  /* 0x0000000000647805 */ /* 0x000fe2000001ff00 */
[----:B------:R-:W-:Y:S01]  /*1ae0*/  ULDC UR7, c[0x0][0x50c] ;  /* 0x0001430000077ab9 */ /* 0x000fe20000000800 */
[----:B------:R-:W-:Y:S01]  /*1af0*/  UMOV UR9, 0xc0000010 ;  /* 0xc000001000097882 */ /* 0x000fe20000000000 */
[----:B------:R-:W-:Y:S01]  /*1b00*/  UISETP.NE.AND UP0, UPT, UR7, 0x1, UPT ;  /* 0x000000010700788c */ /* 0x000fe2000bf05270 */
[----:B------:R-:W-:Y:S01]  /*1b10*/  CS2R R102, SRZ ;  /* 0x0000000000667805 */ /* 0x000fe2000001ff00 */
[----:B------:R-:W-:Y:S01]  /*1b20*/  UMOV UR11, 0xc0000010 ;  /* 0xc0000010000b7882 */ /* 0x000fe20000000000 */
[----:B------:R-:W-:Y:S01]  /*1b30*/  UMOV UR6, 0x1 ;  /* 0x0000000100067882 */ /* 0x000fe20000000000 */
[----:B------:R-:W-:Y:S01]  /*1b40*/  USEL UR7, URZ, 0x1, UP0 ;  /* 0x000000013f077887 */ /* 0x000fe20008000000 */
[----:B------:R-:W-:Y:S01]  /*1b50*/  QGMMA.64x128x32.F32.E5M2.E5M2 R24, gdesc[UR8], RZ, !UPT, gsb0 ;  /* 0x01e00000081879f3 */ /* 0x000fe2000c0038ff */
[----:B------:R-:W-:-:S02]  /*1b60*/  CS2R R104, SRZ ;  /* 0x0000000000687805 */ /* 0x000fc4000001ff00 */
[----:B------:R-:W-:Y:S02]  /*1b70*/  CS2R R106, SRZ ;  /* 0x00000000006a7805 */ /* 0x000fe4000001ff00 */
[----:B------:R-:W-:Y:S02]  /*1b80*/  CS2R R108, SRZ ;  /* 0x00000000006c7805 */ /* 0x000fe4000001ff00 */
[----:B------:R-:W-:Y:S02]  /*1b90*/  CS2R R110, SRZ ;  /* 0x00000000006e7805 */ /* 0x000fe4000001ff00 */
[----:B------:R-:W-:Y:S02]  /*1ba0*/  ISETP.NE.AND P0, PT, RZ, UR7, PT ;  /* 0x00000007ff007c0c */ /* 0x000fe4000bf05270 */
        /* <DEDUP_REMOVED lines=16> */
[----:B------:R-:W-:Y:S01]  /*1cb0*/  CS2R R144, SRZ ;  /* 0x0000000000907805 */ /* 0x000fe2000001ff00 */
[----:B------:R-:W-:Y:S02]  /*1cc0*/  IMAD.MOV.U32 R147, RZ, RZ, RZ ;  /* 0x000000ffff937224 */ /* 0x000fe400078e00ff */
[----:B------:R-:W-:Y:S01]  /*1cd0*/  IMAD.MOV.U32 R149, RZ, RZ, RZ ;  /* 0x000000ffff957224 */ /* 0x000fe200078e00ff */
[----:B------:R-:W-:Y:S06]  /*1ce0*/  @!P0 BRA `(.L_x_21) ;  /* 0x0000000400088947 */ /* 0x000fec0003800000 */
[----:B------:R-:W-:Y:S02]  /*1cf0*/  WARPGROUP.DEPBAR.LE gsb0, 0x0 ;  /* 0x00008000000079c5 */ /* 0x000fe40000010000 */
[----:B------:R-:W-:-:S01]  /*1d00*/  FADD R149, RZ, R24 ;  /* 0x00000018ff957221 */ /* 0x000fc20000000000 */
[----:B------:R-:W-:Y:S01]  /*1d10*/  FADD R144, RZ, R25 ;  /* 0x00000019ff907221 */ /* 0x000fe20000000000 */
        /* <DEDUP_REMOVED lines=62> */
[----:B------:R-:W-:-:S06]  /*2100*/  UMOV UR6, URZ ;  /* 0x0000003f00067c82 */ /* 0x000fcc0008000000 */
.L_x_21:
[----:B------:R-:W-:-:S04]  /*2110*/  UIADD3 UR17, UR4, 0x1, URZ ;  /* 0x0000000104117890 */ /* 0x000fc8000fffe03f */
[----:B------:R-:W-:-:S04]  /*2120*/  UISETP.NE.AND UP0, UPT, UR17, 0x6, UPT ;  /* 0x000000061100788c */ /* 0x000fc8000bf05270 */
[----:B------:R-:W-:Y:S02]  /*2130*/  USEL UR8, URZ, 0x1, UP0 ;  /* 0x000000013f087887 */ /* 0x000fe40008000000 */
[----:B------:R-:W-:Y:S02]  /*2140*/  USEL UR17, UR17, URZ, UP0 ;  /* 0x0000003f11117287 */ /* 0x000fe40008000000 */
[----:B------:R-:W-:-:S06]  /*2150*/  ULOP3.LUT UR8, UR5, UR8, URZ, 0x3c, !UPT ;  /* 0x0000000805087292 */ /* 0x000fcc000f8e3c3f */
[----:B------:R-:W-:Y:S01]  /*2160*/  IMAD.U32 R19, RZ, RZ, UR8 ;  /* 0x00000008ff137e24 */ /* 0x000fe2000f8e00ff */
[----:B------:R-:W-:-:S06]  /*2170*/  UMOV UR8, 0x1 ;  /* 0x0000000100087882 */ /* 0x000fcc0000000000 */
.L_x_16:
[----:B------:R-:W-:-:S06]  /*2180*/  UISETP.GE.AND UP0, UPT, UR14, 0x1, UPT ;  /* 0x000000010e00788c */ /* 0x000fcc000bf06270 */
[----:B------:R-:W-:-:S13]  /*2190*/  PLOP3.LUT P0, PT, PT, PT, UP0, 0x80, 0x0 ;  /* 0x000000000000781c */ /* 0x000fda0003f0f008 */
[----:B------:R-:W-:Y:S05]  /*21a0*/  @!P0 BRA `(.L_x_22) ;  /* 0x0000000400f08947 */ /* 0x000fea0003800000 */
[----:B01----:R-:W-:Y:S01]  /*21b0*/  IMAD.U32 R16, RZ, RZ, UR14 ;  /* 0x0000000eff107e24 */ /* 0x003fe2000f8e00ff */
[----:B------:R-:W-:Y:S01]  /*21c0*/  UMOV UR20, UR4 ;  /* 0x0000000400147c82 */ /* 0x000fe20008000000 */
[----:B------:R-:W-:-:S05]  /*21d0*/  ULDC UR24, c[0x0][0x50c] ;  /* 0x0001430000187ab9 */ /* 0x000fca0000000800 */
.L_x_30:
[----:B------:R-:W-:-:S13]  /*21e0*/  ISETP.NE.AND P1, PT, R146, 0x3, PT ;  /* 0x000000039200780c */ /* 0x000fda0003f25270 */
[----:B01----:R-:W-:Y:S05]  /*21f0*/  @!P1 BRA `(.L_x_23) ;  /* 0x0000000000049947 */ /* 0x003fea0003800000 */
[----:B------:R-:W-:Y:S01]  /*2200*/  BPT.TRAP 0x1 ;  /* 0x000000040000795c */ /* 0x000fe20000300000 */
.L_x_23:
[----:B------:R-:W-:Y:S01]  /*2210*/  ULEA UR9, UR17, UR12, 0x3 ;  /* 0x0000000c11097291 */ /* 0x000fe2000f8e183f */
[----:B------:R-:W-:-:S08]  /*2220*/  SHF.L.U32 R17, R19, 0x1f, RZ ;  /* 0x0000001f13117819 */ /* 0x000fd000000006ff */
[----:B------:R0:W1:Y:S01]  /*2230*/  SYNCS.PHASECHK.TRANS64.TRYWAIT P0, [UR9], R17 ;  /* 0x00000011ff0075a7 */ /* 0x0000620008000149 */
[----:B------:R-:W-:Y:S05]  /*2240*/  @!P1 BRA `(.L_x_24) ;  /* 0x0000000000049947 */ /* 0x000fea0003800000 */
[----:B------:R-:W-:Y:S01]  /*2250*/  BPT.TRAP 0x1 ;  /* 0x000000040000795c */ /* 0x000fe20000300000 */
.L_x_24:
[----:B-1----:R-:W-:Y:S05]  /*2260*/  @P0 BRA `(.L_x_25) ;  /* 0x0000000000080947 */ /* 0x002fea0003800000 */
[----:B------:R-:W1:Y:S02]  /*2270*/  SYNCS.PHASECHK.TRANS64.TRYWAIT P0, [UR9], R17 ;  /* 0x00000011ff0075a7 */ /* 0x000e640008000149 */
[----:B-1----:R-:W-:Y:S05]  /*2280*/  @!P0 BRA `(.L_x_26) ;  /* 0x0000006c00488947 */ /* 0x002fea0003800000 */
.L_x_25:
[----:B------:R-:W-:Y:S01]  /*2290*/  UIADD3 UR9, UR12, 0x180, URZ ;  /* 0x000001800c097890 */ /* 0x000fe2000fffe03f */
[----:B------:R-:W-:Y:S01]  /*22a0*/  WARPGROUP.ARRIVE ;  /* 0x00000000000079c5 */ /* 0x000fe20000000000 */
[----:B------:R-:W-:Y:S02]  /*22b0*/  UIADD3 UR10, UR12, 0x3180, URZ ;  /* 0x000031800c0a7890 */ /* 0x000fe4000fffe03f */
[----:B------:R-:W-:Y:S02]  /*22c0*/  UISETP.NE.AND UP0, UPT, UR7, URZ, UPT ;  /* 0x0000003f0700728c */ /* 0x000fe4000bf05270 */
[----:B------:R-:W-:Y:S02]  /*22d0*/  USHF.R.U32.HI UR9, URZ, 0x4, UR9 ;  /* 0x000000043f097899 */ /* 0x000fe40008011609 */
[----:B------:R-:W-:Y:S02]  /*22e0*/  USHF.R.U32.HI UR10, URZ, 0x4, UR10 ;  /* 0x000000043f0a7899 */ /* 0x000fe4000801160a */
[----:B------:R-:W-:-:S02]  /*22f0*/  USEL UR8, UR8, URZ, !UP0 ;  /* 0x0000003f08087287 */ /* 0x000fc4000c000000 */
[----:B------:R-:W-:Y:S02]  /*2300*/  ULOP3.LUT UR9, UR9, 0x3fff, URZ, 0xc0, !UPT ;  /* 0x00003fff09097892 */ /* 0x000fe4000f8ec03f */
[----:B------:R-:W-:Y:S02]  /*2310*/  ULOP3.LUT UR10, UR10, 0x3fff, URZ, 0xc0, !UPT ;  /* 0x00003fff0a0a7892 */ /* 0x000fe4000f8ec03f */
[----:B------:R-:W-:Y:S02]  /*2320*/  UISETP.NE.U32.AND UP0, UPT, UR8, URZ, UPT ;  /* 0x0000003f0800728c */ /* 0x000fe4000bf05070 */
[----:B------:R-:W-:Y:S02]  /*2330*/  ULOP3.LUT UR8, UR9, 0x10000, URZ, 0xfc, !UPT ;  /* 0x0001000009087892 */ /* 0x000fe4000f8efc3f */
[----:B------:R-:W-:Y:S02]  /*2340*/  ULOP3.LUT UR10, UR10, 0x10000, URZ, 0xfc, !UPT ;  /* 0x000100000a0a7892 */ /* 0x000fe4000f8efc3f */
[----:B------:R-:W-:-:S02]  /*2350*/  ULEA UR8, UR17, UR8, 0x7 ;  /* 0x0000000811087291 */ /* 0x000fc4000f8e383f */
[----:B------:R-:W-:Y:S01]  /*2360*/  ULEA UR10, UR17, UR10, 0x8 ;  /* 0x0000000a110a7291 */ /* 0x000fe2000f8e403f */
[----:B------:R-:W-:Y:S01]  /*2370*/  UMOV UR9, 0xc0000010 ;  /* 0xc000001000097882 */ /* 0x000fe20000000000 */
[----:B------:R-:W-:Y:S01]  /*2380*/  UMOV UR11, 0xc0000010 ;  /* 0xc0000010000b7882 */ /* 0x000fe20000000000 */
[----:B------:R-:W-:-:S06]  /*2390*/  UIADD3 UR6, UR6, 0x1, URZ ;  /* 0x0000000106067890 */ /* 0x000fcc000fffe03f */
[----:B------:R-:W-:Y:S01]  /*23a0*/  QGMMA.64x128x32.F32.E5M2.E5M2 R24, gdesc[UR8], R24, UP0, gsb0 ;  /* 0x01e00000081879f3 */ /* 0x000fe2000b803818 */
[----:B------:R-:W-:-:S04]  /*23b0*/  UISETP.NE.AND UP0, UPT, UR6, UR24, UPT ;  /* 0x000000180600728c */ /* 0x000fc8000bf05270 */
[----:B------:R-:W-:-:S06]  /*23c0*/  USEL UR7, URZ, 0x1, UP0 ;  /* 0x000000013f077887 */ /* 0x000fcc0008000000 */
[----:B------:R-:W-:Y:S01]  /*23d0*/  ISETP.NE.AND P0, PT, RZ, UR7, PT ;  /* 0x00000007ff007c0c */ /* 0x000fe2000bf05270 */
[----:B------:R-:W-:-:S12]  /*23e0*/  WARPGROUP.DEPBAR.LE gsb0, 0x1 ;  /* 0x00008000000079c5 */ /* 0x000fd80000010100 */
[----:B------:R-:W-:Y:S05]  /*23f0*/  @!P0 BRA `(.L_x_27) ;  /* 0x0000000400088947 */ /* 0x000fea0003800000 */
[----:B------:R-:W-:Y:S02]  /*2400*/  WARPGROUP.DEPBAR.LE gsb0, 0x0 ;  /* 0x00008000000079c5 */ /* 0x000fe40000010000 */
[----:B------:R-:W-:-:S01]  /*2410*/  FADD R149, R24, R149 ;  /* 0x0000009518957221 */ /* 0x000fc20000000000 */
[----:B------:R-:W-:Y:S01]  /*2420*/  FADD R144, R25, R144 ;  /* 0x0000009019907221 */ /* 0x000fe20000000000 */
        /* <DEDUP_REMOVED lines=62> */
[----:B------:R-:W-:-:S06]  /*2810*/  UMOV UR6, URZ ;  /* 0x0000003f00067c82 */ /* 0x000fcc0008000000 */
.L_x_27:
[----:B------:R-:W-:Y:S05]  /*2820*/  @!P1 BRA `(.L_x_28) ;  /* 0x0000000000049947 */ /* 0x000fea0003800000 */
[----:B------:R-:W-:Y:S01]  /*2830*/  BPT.TRAP 0x1 ;  /* 0x000000040000795c */ /* 0x000fe20000300000 */
.L_x_28:
[----:B------:R-:W-:Y:S01]  /*2840*/  ULEA UR8, UR20, UR12, 0x3 ;  /* 0x0000000c14087291 */ /* 0x000fe2000f8e183f */
[----:B------:R-:W-:-:S03]  /*2850*/  ISETP.GT.U32.AND P0, PT, R7, 0x1, PT ;  /* 0x000000010700780c */ /* 0x000fc60003f04070 */
[----:B------:R-:W-:-:S04]  /*2860*/  UIADD3 UR8, UR8, 0x30, URZ ;  /* 0x0000003008087890 */ /* 0x000fc8000fffe03f */
[----:B------:R-:W-:-:S09]  /*2870*/  UPRMT UR8, URZ, 0x654, UR8 ;  /* 0x000006543f087896 */ /* 0x000fd20008000008 */
[----:B------:R-:W-:Y:S01]  /*2880*/  SYNCS.ARRIVE.TRANS64.RED.A1T0 RZ, [UR8], RZ ;  /* 0x000000ffffff79a7 */ /* 0x000fe20008100408 */
[----:B------:R-:W-:Y:S05]  /*2890*/  @P0 BRA `(.L_x_29) ;  /* 0x0000000000040947 */ /* 0x000fea0003800000 */
[----:B------:R-:W-:Y:S01]  /*28a0*/  BPT.TRAP 0x1 ;  /* 0x000000040000795c */ /* 0x000fe20000300000 */
.L_x_29:
[----:B------:R-:W-:Y:S01]  /*28b0*/  UIADD3 UR17, UR17, 0x1, URZ ;  /* 0x0000000111117890 */ /* 0x000fe2000fffe03f */
[C---:B------:R-:W-:Y:S01]  /*28c0*/  ISETP.GT.AND P0, PT, R16.reuse, 0x1, PT ;  /* 0x000000011000780c */ /* 0x040fe20003f04270 */
[----:B------:R-:W-:Y:S01]  /*28d0*/  UIADD3 UR20, UR20, 0x1, URZ ;  /* 0x0000000114147890 */ /* 0x000fe2000fffe03f */
[----:B------:R-:W-:Y:S01]  /*28e0*/  VIADD R16, R16, 0xffffffff ;  /* 0xffffffff10107836 */ /* 0x000fe20000000000 */
[----:B------:R-:W-:Y:S02]  /*28f0*/  UISETP.NE.AND UP0, UPT, UR17, 0x6, UPT ;  /* 0x000000061100788c */ /* 0x000fe4000bf05270 */
[----:B------:R-:W-:Y:S02]  /*2900*/  UISETP.NE.AND UP1, UPT, UR20, 0x6, UPT ;  /* 0x000000061400788c */ /* 0x000fe4000bf25270 */
[----:B------:R-:W-:Y:S02]  /*2910*/  USEL UR8, URZ, 0x1, UP0 ;  /* 0x000000013f087887 */ /* 0x000fe40008000000 */
[----:B------:R-:W-:-:S02]  /*2920*/  USEL UR17, UR17, URZ, UP0 ;  /* 0x0000003f11117287 */ /* 0x000fc40008000000 */
[----:B------:R-:W-:Y:S02]  /*2930*/  USEL UR20, UR20, URZ, UP1 ;  /* 0x0000003f14147287 */ /* 0x000fe40008800000 */
[----:B------:R-:W-:Y:S01]  /*2940*/  LOP3.LUT R19, R19, UR8, RZ, 0x3c, !PT ;  /* 0x0000000813137c12 */ /* 0x000fe2000f8e3cff */
[----:B------:R-:W-:Y:S01]  /*2950*/  UMOV UR8, 0x1 ;  /* 0x0000000100087882 */ /* 0x000fe20000000000 */
[----:B------:R-:W-:Y:S08]  /*2960*/  @P0 BRA `(.L_x_30) ;  /* 0xfffffff8001c0947 */ /* 0x000ff0000383ffff */
.L_x_22:
[----:B------:R-:W-:Y:S01]  /*2970*/  UISETP.NE.AND UP0, UPT, UR6, URZ, UPT ;  /* 0x0000003f0600728c */ /* 0x000fe2000bf05270 */
[----:B01----:R-:W0:Y:S01]  /*2980*/  LDC R16, c[0x0][0x28c] ;  /* 0x0000a300ff107b82 */ /* 0x003e220000000800 */
[----:B------:R-:W-:Y:S02]  /*2990*/  IMAD.U32 R17, RZ, RZ, UR23 ;  /* 0x00000017ff117e24 */ /* 0x000fe4000f8e00ff */
[----:B------:R-:W-:-:S06]  /*29a0*/  USEL UR6, URZ, 0x1, !UP0 ;  /* 0x000000013f067887 */ /* 0x000fcc000c000000 */
[----:B------:R-:W-:-:S13]  /*29b0*/  ISETP.NE.AND P0, PT, RZ, UR6, PT ;  /* 0x00000006ff007c0c */ /* 0x000fda000bf05270 */
[----:B------:R-:W-:Y:S05]  /*29c0*/  @!P0 BRA `(.L_x_31) ;  /* 0x0000000400048947 */ /* 0x000fea0003800000 */
[----:B------:R-:W-:Y:S02]  /*29d0*/  WARPGROUP.DEPBAR.LE gsb0, 0x0 ;  /* 0x00008000000079c5 */ /* 0x000fe40000010000 */
[----:B------:R-:W-:Y:S01]  /*29e0*/  FADD R149, R24, R149 ;  /* 0x0000009518957221 */ /* 0x000fe20000000000 */
        /* <DEDUP_REMOVED lines=62> */
[----:B------:R-:W-:-:S07]  /*2dd0*/  FADD R22, R22, R87 ;  /* 0x0000005716167221 */ /* 0x000fce0000000000 */
.L_x_31:
[----:B0-----:R-:W-:Y:S01]  /*2de0*/  ISETP.GE.AND P0, PT, R16, 0x1, PT ;  /* 0x000000011000780c */ /* 0x001fe20003f06270 */
[----:B------:R0:W-:Y:S01]  /*2df0*/  SYNCS.ARRIVE.TRANS64.A1T0 RZ, [R17+UR22], RZ ;  /* 0x000000ff11ff79a7 */ /* 0x0001e20008100016 */
[----:B------:R-:W-:-:S11]  /*2e00*/  WARPGROUP.DEPBAR.LE gsb0, 0x0 ;  /* 0x00008000000079c5 */ /* 0x000fd60000010000 */
[----:B------:R-:W-:Y:S05]  /*2e10*/  @!P0 BRA `(.L_x_32) ;  /* 0x0000000000388947 */ /* 0x000fea0003800000 */
[----:B------:R-:W-:-:S13]  /*2e20*/  ISETP.NE.AND P0, PT, R146, 0x3, PT ;  /* 0x000000039200780c */ /* 0x000fda0003f05270 */
[----:B------:R-:W-:Y:S05]  /*2e30*/  @!P0 BRA `(.L_x_33) ;  /* 0x0000000000048947 */ /* 0x000fea0003800000 */
[----:B------:R-:W-:Y:S01]  /*2e40*/  BPT.TRAP 0x1 ;  /* 0x000000040000795c */ /* 0x000fe20000300000 */
.L_x_33:
[----:B------:R-:W-:Y:S01]  /*2e50*/  UIADD3 UR8, UR14, UR4, URZ ;  /* 0x000000040e087290 */ /* 0x000fe2000fffe03f */
[----:B------:R-:W-:-:S03]  /*2e60*/  ISETP.GT.U32.AND P0, PT, R7, 0x1, PT ;  /* 0x000000010700780c */ /* 0x000fc60003f04070 */
[----:B------:R-:W-:-:S04]  /*2e70*/  UIMAD.WIDE.U32 UR6, UR8, -0x55555555, URZ ;  /* 0xaaaaaaab080678a5 */ /* 0x000fc8000f8e003f */
[----:B------:R-:W-:-:S04]  /*2e80*/  USHF.R.U32.HI UR6, URZ, 0x2, UR7 ;  /* 0x000000023f067899 */ /* 0x000fc80008011607 */
[----:B------:R-:W-:-:S04]  /*2e90*/  UIMAD UR8, UR6, -0x6, UR8 ;  /* 0xfffffffa060878a4 */ /* 0x000fc8000f8e0208 */
[----:B------:R-:W-:-:S04]  /*2ea0*/  ULEA UR8, UR8, UR12, 0x3 ;  /* 0x0000000c08087291 */ /* 0x000fc8000f8e183f */
[----:B------:R-:W-:-:S04]  /*2eb0*/  UIADD3 UR8, UR8, 0x30, URZ ;  /* 0x0000003008087890 */ /* 0x000fc8000fffe03f */
[----:B------:R-:W-:-:S09]  /*2ec0*/  UPRMT UR8, URZ, 0x654, UR8 ;  /* 0x000006543f087896 */ /* 0x000fd20008000008 */
[----:B------:R-:W-:Y:S01]  /*2ed0*/  SYNCS.ARRIVE.TRANS64.RED.A1T0 RZ, [UR8], RZ ;  /* 0x000000ffffff79a7 */ /* 0x000fe20008100408 */
[----:B------:R-:W-:Y:S05]  /*2ee0*/  @P0 BRA `(.L_x_32) ;  /* 0x0000000000040947 */ /* 0x000fea0003800000 */
[----:B------:R-:W-:Y:S01]  /*2ef0*/  BPT.TRAP 0x1 ;  /* 0x000000040000795c */ /* 0x000fe20000300000 */
.L_x_32:
[----:B------:R-:W-:Y:S01]  /*2f00*/  SHF.L.U32 R16, R148, 0x1f, RZ ;  /* 0x0000001f94107819 */ /* 0x000fe200000006ff */
[----:B------:R-:W-:Y:S01]  /*2f10*/  UIADD3 UR4, UR21, UR4, URZ ;  /* 0x0000000415047290 */ /* 0x000fe2000fffe03f */
[----:B------:R-:W1:Y:S01]  /*2f20*/  LDC R32, c[0x0][0x288] ;  /* 0x0000a200ff207b82 */ /* 0x000e620000000800 */
[----:B------:R-:W-:Y:S01]  /*2f30*/  UISETP.GE.U32.AND UP1, UPT, UR21, 0x6, UPT ;  /* 0x000000061500788c */ /* 0x000fe2000bf26070 */
[----:B------:R-:W-:Y:S01]  /*2f40*/  IMAD.SHL.U32 R26, R11, 0x2, RZ ;  /* 0x000000020b1a7824 */ /* 0x000fe200078e00ff */
[----:B------:R-:W-:Y:S02]  /*2f50*/  UISETP.GT.U32.AND UP0, UPT, UR4, 0x5, UPT ;  /* 0x000000050400788c */ /* 0x000fe4000bf04070 */
[----:B------:R-:W-:Y:S02]  /*2f60*/  UIMAD.WIDE.U32 UR6, UR4, -0x55555555, URZ ;  /* 0xaaaaaaab040678a5 */ /* 0x000fe4000f8e003f */
[----:B------:R-:W-:Y:S01]  /*2f70*/  UISETP.LT.U32.AND UP0, UPT, UR21, 0x6, UP0 ;  /* 0x000000061500788c */ /* 0x000fe20008701070 */
[----:B------:R-:W2:Y:S01]  /*2f80*/  SYNCS.PHASECHK.TRANS64.TRYWAIT P0, [UR15+0x8], R16 ;  /* 0x00000810ff0075a7 */ /* 0x000ea2000800014f */
[----:B------:R-:W-:Y:S01]  /*2f90*/  USHF.R.U32.HI UR6, URZ, 0x2, UR7 ;  /* 0x000000023f067899 */ /* 0x000fe20008011607 */
[----:B------:R-:W-:Y:S01]  /*2fa0*/  SHF.R.S32.HI R27, RZ, 0x1f, R26 ;  /* 0x0000001fff1b7819 */ /* 0x000fe2000001141a */
[----:B------:R-:W-:-:S02]  /*2fb0*/  USEL UR8, URZ, 0x1, !UP0 ;  /* 0x000000013f087887 */ /* 0x000fc4000c000000 */
[----:B------:R-:W-:Y:S02]  /*2fc0*/  UIMAD UR4, UR6, -0x6, UR4 ;  /* 0xfffffffa060478a4 */ /* 0x000fe4000f8e0204 */
[----:B------:R-:W-:-:S04]  /*2fd0*/  ULOP3.LUT UR5, UR5, UR8, URZ, 0x3c, !UPT ;  /* 0x0000000805057292 */ /* 0x000fc8000f8e3c3f */
[----:B------:R-:W-:Y:S01]  /*2fe0*/  @UP1 ULOP3.LUT UR5, UR5, 0x1, UR6, 0x78, !UPT ;  /* 0x0000000105051892 */ /* 0x000fe2000f8e7806 */
[----:B-12---:R-:W-:Y:S11]  /*2ff0*/  @!P0 BRA `(.L_x_34) ;  /* 0x0000006000048947 */ /* 0x006ff60003800000 */
.L_x_194:
[----:B------:R-:W-:Y:S01]  /*3000*/  IMAD.SHL.U32 R28, R6, 0x40, RZ ;  /* 0x00000040061c7824 */ /* 0x000fe200078e00ff */
[----:B------:R-:W-:Y:S01]  /*3010*/  ULDC UR8, c[0x0][0x284] ;  /* 0x0000a10000087ab9 */ /* 0x000fe20000000800 */
[----:B------:R-:W-:Y:S01]  /*3020*/  IMAD.SHL.U32 R29, R5, 0x80, RZ ;  /* 0x00000080051d7824 */ /* 0x000fe200078e00ff */
[----:B------:R-:W-:Y:S01]  /*3030*/  SHF.R.S32.HI R34, RZ, 0x1f, R4 ;  /* 0x0000001fff227819 */ /* 0x000fe20000011404 */
[----:B------:R-:W-:Y:S01]  /*3040*/  ULDC.64 UR6, c[0x0][0x5d0] ;  /* 0x0001740000067ab9 */ /* 0x000fe20000000a00 */
[----:B------:R-:W-:Y:S01]  /*3050*/  ISETP.GE.AND P0, PT, R28, UR8, PT ;  /* 0x000000081c007c0c */ /* 0x000fe2000bf06270 */
[----:B0-----:R-:W-:Y:S01]  /*3060*/  IMAD.WIDE.U32 R16, R4, UR6, R26 ;  /* 0x0000000604107c25 */ /* 0x001fe2000f8e001a */
[----:B------:R-:W-:Y:S02]  /*3070*/  SHF.R.S32.HI R33, RZ, 0x1f, R29 ;  /* 0x0000001fff217819 */ /* 0x000fe4000001141d */
[C---:B------:R-:W-:Y:S01]  /*3080*/  ISETP.GE.OR P0, PT, R29.reuse, R32, P0 ;  /* 0x000000201d00720c */ /* 0x040fe20000706670 */
[----:B------:R-:W-:Y:S01]  /*3090*/  IMAD R5, R34, UR6, RZ ;  /* 0x0000000622057c24 */ /* 0x000fe2000f8e02ff */
[----:B------:R-:W-:-:S03]  /*30a0*/  IADD3 R16, P1, R29, R16, RZ ;  /* 0x000000101d107210 */ /* 0x000fc60007f3e0ff */
[----:B------:R-:W-:-:S05]  /*30b0*/  IMAD R5, R4, UR7, R5 ;  /* 0x0000000704057c24 */ /* 0x000fca000f8e0205 */
[----:B------:R-:W-:-:S03]  /*30c0*/  IADD3.X R17, R33, R17, R5, P1, !PT ;  /* 0x0000001121117210 */ /* 0x000fc60000ffe405 */
[----:B------:R-:W-:Y:S05]  /*30d0*/  @P0 BRA `(.L_x_35) ;  /* 0x0000004400b80947 */ /* 0x000fea0003800000 */
[----:B------:R-:W0:Y:S01]  /*30e0*/  LDC.64 R30, c[0x0][0x5c8] ;  /* 0x00017200ff1e7b82 */ /* 0x000e220000000a00 */
[----:B------:R-:W-:Y:S01]  /*30f0*/  IMAD.WIDE R24, R6, 0x40, R14 ;  /* 0x0000004006187825 */ /* 0x000fe200078e020e */
[----:B------:R-:W-:Y:S01]  /*3100*/  ULDC.64 UR6, c[0x0][0x5c0] ;  /* 0x0001700000067ab9 */ /* 0x000fe20000000a00 */
[----:B------:R-:W-:Y:S02]  /*3110*/  BSSY B0, `(.L_x_35) ;  /* 0x000046a000007945 */ /* 0x000fe40003800000 */
[----:B------:R-:W-:-:S04]  /*3120*/  IMAD R6, R11, -0x2, R32 ;  /* 0xfffffffe0b067824 */ /* 0x000fc800078e0220 */
[----:B------:R-:W-:Y:S02]  /*3130*/  IMAD.IADD R6, R6, 0x1, -R29 ;  /* 0x0000000106067824 */ /* 0x000fe400078e0a1d */
[-C--:B0-----:R-:W-:Y:S02]  /*3140*/  IMAD R5, R25, R30.reuse, RZ ;  /* 0x0000001e19057224 */ /* 0x081fe400078e02ff */
[----:B------:R-:W-:-:S04]  /*3150*/  IMAD.WIDE.U32 R16, R24, R30, R16 ;  /* 0x0000001e18107225 */ /* 0x000fc800078e0010 */
[----:B------:R-:W-:Y:S01]  /*3160*/  IMAD R19, R24, R31, R5 ;  /* 0x0000001f18137224 */ /* 0x000fe200078e0205 */
[----:B------:R-:W-:Y:S02]  /*3170*/  LEA R5, P0, R30, R16, 0x3 ;  /* 0x000000101e057211 */ /* 0x000fe400078018ff */
[----:B------:R-:W-:Y:S01]  /*3180*/  IADD3 R18, P1, R16, UR6, RZ ;  /* 0x0000000610127c10 */ /* 0x000fe2000ff3e0ff */
[----:B------:R-:W-:Y:S01]  /*3190*/  IMAD.IADD R19, R17, 0x1, R19 ;  /* 0x0000000111137824 */ /* 0x000fe200078e0213 */
[----:B------:R-:W-:-:S04]  /*31a0*/  IADD3 R16, P3, R5, UR6, RZ ;  /* 0x0000000605107c10 */ /* 0x000fc8000ff7e0ff */
[----:B------:R-:W-:Y:S01]  /*31b0*/  LEA.HI.X R5, R30, R19, R31, 0x3, P0 ;  /* 0x000000131e057211 */ /* 0x000fe200000f1c1f */
[----:B------:R-:W-:Y:S01]  /*31c0*/  IMAD.IADD R30, R13, 0x1, -R28 ;  /* 0x000000010d1e7824 */ /* 0x000fe200078e0a1c */
[----:B-----5:R-:W-:Y:S02]  /*31d0*/  FSETP.NEU.AND P0, PT, R12, RZ, PT ;  /* 0x000000ff0c00720b */ /* 0x020fe40003f0d000 */
[----:B------:R-:W-:Y:S02]  /*31e0*/  IADD3.X R19, R19, UR7, RZ, P1, !PT ;  /* 0x0000000713137c10 */ /* 0x000fe40008ffe4ff */
[----:B------:R-:W-:-:S09]  /*31f0*/  IADD3.X R17, R5, UR7, RZ, P3, !PT ;  /* 0x0000000705117c10 */ /* 0x000fd20009ffe4ff */
[----:B------:R-:W-:Y:S05]  /*3200*/  @!P0 BRA `(.L_x_36) ;  /* 0x0000003400608947 */ /* 0x000fea0003800000 */
[----:B------:R-:W-:Y:S01]  /*3210*/  ULDC.64 UR6, c[0x0][0x5b8] ;  /* 0x00016e0000067ab9 */ /* 0x000fe20000000a00 */
[----:B------:R-:W-:Y:S01]  /*3220*/  ULDC.64 UR8, c[0x0][0x5a8] ;  /* 0x00016a0000087ab9 */ /* 0x000fe20000000a00 */
[----:B------:R-:W-:Y:S01]  /*3230*/  IMAD.WIDE.U32 R26, R4, UR6, R26 ;  /* 0x00000006041a7c25 */ /* 0x000fe2000f8e001a */
[----:B------:R-:W-:Y:S01]  /*3240*/  BSSY B1, `(.L_x_37) ;  /* 0x0000010000017945 */ /* 0x000fe20003800000 */
[----:B------:R-:W-:Y:S02]  /*3250*/  PRMT R28, RZ, 0x7610, R28 ;  /* 0x00007610ff1c7816 */ /* 0x000fe4000000001c */
[----:B------:R-:W-:Y:S01]  /*3260*/  IMAD R5, R34, UR6, RZ ;  /* 0x0000000622057c24 */ /* 0x000fe2000f8e02ff */
[----:B------:R-:W-:-:S03]  /*3270*/  IADD3 R26, P0, R29, R26, RZ ;  /* 0x0000001a1d1a7210 */ /* 0x000fc60007f1e0ff */
[----:B------:R-:W-:Y:S01]  /*3280*/  IMAD R5, R4, UR7, R5 ;  /* 0x0000000704057c24 */ /* 0x000fe2000f8e0205 */
[----:B------:R-:W-:Y:S02]  /*3290*/  ULDC.64 UR6, c[0x0][0x5b0] ;  /* 0x00016c0000067ab9 */ /* 0x000fe40000000a00 */
[----:B------:R-:W-:Y:S02]  /*32a0*/  IMAD R29, R25, UR6, RZ ;  /* 0x00000006191d7c24 */ /* 0x000fe4000f8e02ff */
[----:B------:R-:W-:Y:S02]  /*32b0*/  IADD3.X R27, R33, R27, R5, P0, !PT ;  /* 0x0000001b211b7210 */ /* 0x000fe400007fe405 */
[----:B------:R-:W-:Y:S01]  /*32c0*/  ISETP.GE.AND P0, PT, R30, 0x1, PT ;  /* 0x000000011e00780c */ /* 0x000fe20003f06270 */
[C---:B------:R-:W-:Y:S02]  /*32d0*/  IMAD R29, R24.reuse, UR7, R29 ;  /* 0x00000007181d7c24 */ /* 0x040fe4000f8e021d */
[----:B------:R-:W-:Y:S01]  /*32e0*/  IMAD.WIDE.U32 R4, R24, UR6, R26 ;  /* 0x0000000618047c25 */ /* 0x000fe2000f8e001a */
[----:B------:R-:W-:-:S02]  /*32f0*/  ISETP.LT.OR P4, PT, R6, 0x1, !P0 ;  /* 0x000000010600780c */ /* 0x000fc40004781670 */
[----:B------:R-:W-:-:S04]  /*3300*/  IADD3 R4, P1, R4, UR8, RZ ;  /* 0x0000000804047c10 */ /* 0x000fc8000ff3e0ff */
[----:B------:R-:W-:-:S07]  /*3310*/  IADD3.X R5, R5, UR9, R29, P1, !PT ;  /* 0x0000000905057c10 */ /* 0x000fce0008ffe41d */
[----:B------:R-:W-:Y:S05]  /*3320*/  @P4 BRA `(.L_x_38) ;  /* 0x0000000000044947 */ /* 0x000fea0003800000 */
[----:B------:R0:W5:Y:S02]  /*3330*/  LDG.E.U8 R28, desc[UR18][R4.64] ;  /* 0x00000012041c7981 */ /* 0x000164000c1e1100 */
.L_x_38:
[----:B------:R-:W-:Y:S05]  /*3340*/  BSYNC B1 ;  /* 0x0000000000017941 */ /* 0x000fea0003800000 */
.L_x_37:
[----:B-----5:R-:W-:Y:S01]  /*3350*/  LOP3.LUT R28, R28, 0xff, RZ, 0xc0, !PT ;  /* 0x000000ff1c1c7812 */ /* 0x020fe200078ec0ff */
[----:B------:R-:W-:Y:S01]  /*3360*/  BSSY B1, `(.L_x_39) ;  /* 0x000000b000017945 */ /* 0x000fe20003800000 */
[----:B------:R-:W-:Y:S02]  /*3370*/  ISETP.LT.OR P3, PT, R6, 0x2, !P0 ;  /* 0x000000020600780c */ /* 0x000fe40004761670 */
[----:B------:R-:W-:-:S05]  /*3380*/  F2FP.F16.E5M2.UNPACK_B R28, R28 ;  /* 0x0000001cff1c723e */ /* 0x000fca00020004ff */
[----:B------:R-:W-:-:S05]  /*3390*/  HADD2.F32 R29, -RZ, R28.H0_H0 ;  /* 0x2000001cff1d7230 */ /* 0x000fca0000004100 */
[----:B------:R-:W-:-:S04]  /*33a0*/  FMUL R28, R29, R12 ;  /* 0x0000000c1d1c7220 */ /* 0x000fc80000400000 */
[----:B------:R-:W-:-:S05]  /*33b0*/  FFMA R28, R149, R10, R28 ;  /* 0x0000000a951c7223 */ /* 0x000fca000000001c */
[----:B------:R-:W-:Y:S02]  /*33c0*/  F2FP.SATFINITE.E5M2.F32.PACK_AB_MERGE_C R29, RZ, R28, RZ ;  /* 0x0000001cff1d723e */ /* 0x000fe400048060ff */
[----:B------:R-:W-:-:S03]  /*33d0*/  PRMT R28, RZ, 0x7610, R28 ;  /* 0x00007610ff1c7816 */ /* 0x000fc6000000001c */
[----:B------:R1:W-:Y:S01]  /*33e0*/  @!P4 STG.E.U8 desc[UR18][R18.64], R29 ;  /* 0x0000001d1200c986 */ /* 0x0003e2000c101112 */
[----:B------:R-:W-:Y:S05]  /*33f0*/  @P3 BRA `(.L_x_40) ;  /* 0x0000000000043947 */ /* 0x000fea0003800000 */
[----:B------:R2:W5:Y:S02]  /*3400*/  LDG.E.U8 R28, desc[UR18][R4.64+0x1] ;  /* 0x00000112041c7981 */ /* 0x000564000c1e1100 */
.L_x_40:
[----:B------:R-:W-:Y:S05]  /*3410*/  BSYNC B1 ;  /* 0x0000000000017941 */ /* 0x000fea0003800000 */
.L_x_39:
[----:B-----5:R-:W-:Y:S01]  /*3420*/  LOP3.LUT R28, R28, 0xff, RZ, 0xc0, !PT ;  /* 0x000000ff1c1c7812 */ /* 0x020fe200078ec0ff */
[----:B------:R-:W-:Y:S01]  /*3430*/  BSSY B1, `(.L_x_41) ;  /* 0x0000013000017945 */ /* 0x000fe20003800000 */
[----:B------:R-:W-:Y:S02]  /*3440*/  IADD3 R31, P1, R24, 0x8, RZ ;  /* 0x00000008181f7810 */ /* 0x000fe40007f3e0ff */
[----:B------:R-:W-:-:S03]  /*3450*/  F2FP.F16.E5M2.UNPACK_B R28, R28 ;  /* 0x0000001cff1c723e */ /* 0x000fc600020004ff */
[----:B------:R-:W-:Y:S01]  /*3460*/  IMAD.X R24, RZ, RZ, R25, P1 ;  /* 0x000000ffff187224 */ /* 0x000fe200008e0619 */
[----:B------:R-:W-:Y:S01]  /*3470*/  ISETP.GE.AND P1, PT, R30, 0x9, PT ;  /* 0x000000091e00780c */ /* 0x000fe20003f26270 */
[----:B-1----:R-:W-:Y:S02]  /*3480*/  HADD2.F32 R29, -RZ, R28.H0_H0 ;  /* 0x2000001cff1d7230 */ /* 0x002fe40000004100 */
[----:B------:R-:W-:Y:S01]  /*3490*/  IMAD R24, R24, UR6, RZ ;  /* 0x0000000618187c24 */ /* 0x000fe2000f8e02ff */
[----:B------:R-:W-:Y:S01]  /*34a0*/  ISETP.LT.OR P5, PT, R6, 0x1, !P1 ;  /* 0x000000010600780c */ /* 0x000fe20004fa1670 */
[----:B------:R-:W-:-:S04]  /*34b0*/  IMAD.WIDE.U32 R26, R31, UR6, R26 ;  /* 0x000000061f1a7c25 */ /* 0x000fc8000f8e001a */
[----:B------:R-:W-:Y:S01]  /*34c0*/  FMUL R29, R29, R12 ;  /* 0x0000000c1d1d7220 */ /* 0x000fe20000400000 */
[----:B------:R-:W-:-:S03]  /*34d0*/  IMAD R31, R31, UR7, R24 ;  /* 0x000000071f1f7c24 */ /* 0x000fc6000f8e0218 */
[----:B------:R-:W-:Y:S01]  /*34e0*/  FFMA R29, R144, R10, R29 ;  /* 0x0000000a901d7223 */ /* 0x000fe2000000001d */
[----:B------:R-:W-:Y:S02]  /*34f0*/  IADD3 R24, P4, R26, UR8, RZ ;  /* 0x000000081a187c10 */ /* 0x000fe4000ff9e0ff */
[----:B------:R-:W-:Y:S02]  /*3500*/  PRMT R26, RZ, 0x7610, R26 ;  /* 0x00007610ff1a7816 */ /* 0x000fe4000000001a */
[----:B------:R-:W-:Y:S02]  /*3510*/  F2FP.SATFINITE.E5M2.F32.PACK_AB_MERGE_C R29, RZ, R29, RZ ;  /* 0x0000001dff1d723e */ /* 0x000fe400048060ff */
[----:B------:R-:W-:-:S03]  /*3520*/  IADD3.X R25, R27, UR9, R31, P4, !PT ;  /* 0x000000091b197c10 */ /* 0x000fc6000a7fe41f */
[----:B------:R1:W-:Y:S01]  /*3530*/  @!P3 STG.E.U8 desc[UR18][R18.64+0x1], R29 ;  /* 0x0000011d1200b986 */ /* 0x0003e2000c101112 */
[----:B------:R-:W-:Y:S05]  /*3540*/  @P5 BRA `(.L_x_42) ;  /* 0x0000000000045947 */ /* 0x000fea0003800000 */
[----:B------:R3:W5:Y:S02]  /*3550*/  LDG.E.U8 R26, desc[UR18][R24.64] ;  /* 0x00000012181a7981 */ /* 0x000764000c1e1100 */
.L_x_42:
[----:B------:R-:W-:Y:S05]  /*3560*/  BSYNC B1 ;  /* 0x0000000000017941 */ /* 0x000fea0003800000 */
.L_x_41:
        /* <DEDUP_REMOVED lines=12> */
.L_x_44:
[----:B------:R-:W-:Y:S05]  /*3630*/  BSYNC B1 ;  /* 0x0000000000017941 */ /* 0x000fea0003800000 */
.L_x_43:
[----:B-----5:R-:W-:Y:S01]  /*3640*/  LOP3.LUT R26, R26, 0xff, RZ, 0xc0, !PT ;  /* 0x000000ff1a1a7812 */ /* 0x020fe200078ec0ff */
[----:B------:R-:W-:Y:S01]  /*3650*/  BSSY B1, `(.L_x_45) ;  /* 0x000000b000017945 */ /* 0x000fe20003800000 */
[----:B------:R-:W-:Y:S02]  /*3660*/  ISETP.LT.OR P4, PT, R6, 0x9, !P0 ;  /* 0x000000090600780c */ /* 0x000fe40004781670 */
[----:B------:R-:W-:-:S05]  /*3670*/  F2FP.F16.E5M2.UNPACK_B R26, R26 ;  /* 0x0000001aff1a723e */ /* 0x000fca00020004ff */
[----:B----4-:R-:W-:Y:S01]  /*3680*/  HADD2.F32 R27, -RZ, R26.H0_H0 ;  /* 0x2000001aff1b7230 */ /* 0x010fe20000004100 */
[----:B------:R-:W-:-:S04]  /*3690*/  PRMT R26, RZ, 0x7610, R26 ;  /* 0x00007610ff1a7816 */ /* 0x000fc8000000001a */
[----:B------:R-:W-:-:S04]  /*36a0*/  FMUL R27, R27, R12 ;  /* 0x0000000c1b1b7220 */ /* 0x000fc80000400000 */
[----:B------:R-:W-:-:S05]  /*36b0*/  FFMA R27, R142, R10, R27 ;  /* 0x0000000a8e1b7223 */ /* 0x000fca000000001b */
[----:B------:R-:W-:-:S05]  /*36c0*/  F2FP.SATFINITE.E5M2.F32.PACK_AB_MERGE_C R27, RZ, R27, RZ ;  /* 0x0000001bff1b723e */ /* 0x000fca00048060ff */
[----:B------:R4:W-:Y:S01]  /*36d0*/  @!P3 STG.E.U8 desc[UR18][R16.64+0x1], R27 ;  /* 0x0000011b1000b986 */ /* 0x0009e2000c101112 */
[----:B------:R-:W-:Y:S05]  /*36e0*/  @P4 BRA `(.L_x_46) ;  /* 0x0000000000044947 */ /* 0x000fea0003800000 */
[----:B------:R0:W5:Y:S02]  /*36f0*/  LDG.E.U8 R26, desc[UR18][R4.64+0x8] ;  /* 0x00000812041a7981 */ /* 0x000164000c1e1100 */
.L_x_46:
[----:B------:R-:W-:Y:S05]  /*3700*/  BSYNC B1 ;  /* 0x0000000000017941 */ /* 0x000fea0003800000 */
.L_x_45:
[----:B-----5:R-:W-:Y:S01]  /*3710*/  LOP3.LUT R26, R26, 0xff, RZ, 0xc0, !PT ;  /* 0x000000ff1a1a7812 */ /* 0x020fe200078ec0ff */
[----:B------:R-:W-:Y:S01]  /*3720*/  BSSY B1, `(.L_x_47) ;  /* 0x000000b000017945 */ /* 0x000fe20003800000 */
[----:B------:R-:W-:Y:S02]  /*3730*/  ISETP.LT.OR P3, PT, R6, 0xa, !P0 ;  /* 0x0000000a0600780c */ /* 0x000fe40004761670 */
[----:B------:R-:W-:-:S05]  /*3740*/  F2FP.F16.E5M2.UNPACK_B R26, R26 ;  /* 0x0000001aff1a723e */ /* 0x000fca00020004ff */
[----:B----4-:R-:W-:-:S05]  /*3750*/  HADD2.F32 R27, -RZ, R26.H0_H0 ;  /* 0x2000001aff1b7230 */ /* 0x010fca0000004100 */
[----:B------:R-:W-:-:S04]  /*3760*/  FMUL R26, R27, R12 ;  /* 0x0000000c1b1a7220 */ /* 0x000fc80000400000 */
[----:B------:R-:W-:-:S05]  /*3770*/  FFMA R26, R145, R10, R26 ;  /* 0x0000000a911a7223 */ /* 0x000fca000000001a */
[----:B------:R-:W-:Y:S02]  /*3780*/  F2FP.SATFINITE.E5M2.F32.PACK_AB_MERGE_C R27, RZ, R26, RZ ;  /* 0x0000001aff1b723e */ /* 0x000fe400048060ff */
[----:B------:R-:W-:-:S03]  /*3790*/  PRMT R26, RZ, 0x7610, R26 ;  /* 0x00007610ff1a7816 */ /* 0x000fc6000000001a */
[----:B------:R4:W-:Y:S01]  /*37a0*/  @!P4 STG.E.U8 desc[UR18][R18.64+0x8], R27 ;  /* 0x0000081b1200c986 */ /* 0x0009e2000c101112 */
[----:B------:R-:W-:Y:S05]  /*37b0*/  @P3 BRA `(.L_x_48) ;  /* 0x0000000000043947 */ /* 0x000fea0003800000 */
[----:B------:R0:W5:Y:S02]  /*37c0*/  LDG.E.U8 R26, desc[UR18][R4.64+0x9] ;  /* 0x00000912041a7981 */ /* 0x000164000c1e1100 */
.L_x_48:
[----:B------:R-:W-:Y:S05]  /*37d0*/  BSYNC B1 ;  /* 0x0000000000017941 */ /* 0x000fea0003800000 */
.L_x_47:
        /* <DEDUP_REMOVED lines=12> */
.L_x_50:
[----:B------:R-:W-:Y:S05]  /*38a0*/  BSYNC B1 ;  /* 0x0000000000017941 */ /* 0x000fea0003800000 */
.L_x_49:
        /* <DEDUP_REMOVED lines=12> */
.L_x_52:
[----:B------:R-:W-:Y:S05]  /*3970*/  BSYNC B1 ;  /* 0x0000000000017941 */ /* 0x000fea0003800000 */
.L_x_51:
        /* <DEDUP_REMOVED lines=12> */
.L_x_54:
[----:B------:R-:W-:Y:S05]  /*3a40*/  BSYNC B1 ;  /* 0x0000000000017941 */ /* 0x000fea0003800000 */
.L_x_53:
        /* <DEDUP_REMOVED lines=12> */
.L_x_56:
[----:B------:R-:W-:Y:S05]  /*3b10*/  BSYNC B1 ;  /* 0x0000000000017941 */ /* 0x000fea0003800000 */
.L_x_55:
        /* <DEDUP_REMOVED lines=12> */
.L_x_58:
[----:B------:R-:W-:Y:S05]  /*3be0*/  BSYNC B1 ;  /* 0x0000000000017941 */ /* 0x000fea0003800000 */
.L_x_57:
        /* <DEDUP_REMOVED lines=12> */
.L_x_60:
[----:B------:R-:W-:Y:S05]  /*3cb0*/  BSYNC B1 ;  /* 0x0000000000017941 */ /* 0x000fea0003800000 */
.L_x_59:
        /* <DEDUP_REMOVED lines=12> */
.L_x_62:
[----:B------:R-:W-:Y:S05]  /*3d80*/  BSYNC B1 ;  /* 0x0000000000017941 */ /* 0x000fea0003800000 */
.L_x_61:
        /* <DEDUP_REMOVED lines=12> */
.L_x_64:
[----:B------:R-:W-:Y:S05]  /*3e50*/  BSYNC B1 ;  /* 0x0000000000017941 */ /* 0x000fea0003800000 */
.L_x_63:
        /* <DEDUP_REMOVED lines=12> */
.L_x_66:
[----:B------:R-:W-:Y:S05]  /*3f20*/  BSYNC B1 ;  /* 0x0000000000017941 */ /* 0x000fea0003800000 */
.L_x_65:
        /* <DEDUP_REMOVED lines=12> */
.L_x_68:
[----:B------:R-:W-:Y:S05]  /*3ff0*/  BSYNC B1 ;  /* 0x0000000000017941 */ /* 0x000fea0003800000 */
.L_x_67:
        /* <DEDUP_REMOVED lines=12> */
.L_x_70:
[----:B------:R-:W-:Y:S05]  /*40c0*/  BSYNC B1 ;  /* 0x0000000000017941 */ /* 0x000fea0003800000 */
.L_x_69:
        /* <DEDUP_REMOVED lines=12> */
.L_x_72:
[----:B------:R-:W-:Y:S05]  /*4190*/  BSYNC B1 ;  /* 0x0000000000017941 */ /* 0x000fea0003800000 */
.L_x_71:
        /* <DEDUP_REMOVED lines=12> */
.L_x_74:
[----:B------:R-:W-:Y:S05]  /*4260*/  BSYNC B1 ;  /* 0x0000000000017941 */ /* 0x000fea0003800000 */
.L_x_73:
        /* <DEDUP_REMOVED lines=12> */
.L_x_76:
[----:B------:R-:W-:Y:S05]  /*4330*/  BSYNC B1 ;  /* 0x0000000000017941 */ /* 0x000fea0003800000 */
.L_x_75:
        /* <DEDUP_REMOVED lines=12> */
.L_x_78:
[----:B------:R-:W-:Y:S05]  /*4400*/  BSYNC B1 ;  /* 0x0000000000017941 */ /* 0x000fea0003800000 */
.L_x_77:
        /* <DEDUP_REMOVED lines=12> */
.L_x_80:
[----:B------:R-:W-:Y:S05]  /*44d0*/  BSYNC B1 ;  /* 0x0000000000017941 */ /* 0x000fea0003800000 */
.L_x_79:
        /* <DEDUP_REMOVED lines=12> */
.L_x_82:
[----:B------:R-:W-:Y:S05]  /*45a0*/  BSYNC B1 ;  /* 0x0000000000017941 */ /* 0x000fea0003800000 */
.L_x_81:
        /* <DEDUP_REMOVED lines=12> */
.L_x_84:
[----:B------:R-:W-:Y:S05]  /*4670*/  BSYNC B1 ;  /* 0x0000000000017941 */ /* 0x000fea0003800000 */
.L_x_83:
        /* <DEDUP_REMOVED lines=12> */
.L_x_86:
[----:B------:R-:W-:Y:S05]  /*4740*/  BSYNC B1 ;  /* 0x0000000000017941 */ /* 0x000fea0003800000 */
.L_x_85:
        /* <DEDUP_REMOVED lines=12> */
.L_x_88:
[----:B------:R-:W-:Y:S05]  /*4810*/  BSYNC B1 ;  /* 0x0000000000017941 */ /* 0x000fea0003800000 */
.L_x_87:
        /* <DEDUP_REMOVED lines=12> */
.L_x_90:
[----:B------:R-:W-:Y:S05]  /*48e0*/  BSYNC B1 ;  /* 0x0000000000017941 */ /* 0x000fea0003800000 */
.L_x_89:
        /* <DEDUP_REMOVED lines=12> */
.L_x_92:
[----:B------:R-:W-:Y:S05]  /*49b0*/  BSYNC B1 ;  /* 0x0000000000017941 */ /* 0x000fea0003800000 */
.L_x_91:
        /* <DEDUP_REMOVED lines=12> */
.L_x_94:
[----:B------:R-:W-:Y:S05]  /*4a80*/  BSYNC B1 ;  /* 0x0000000000017941 */ /* 0x000fea0003800000 */
.L_x_93:
        /* <DEDUP_REMOVED lines=12> */
.L_x_96:
[----:B------:R-:W-:Y:S05]  /*4b50*/  BSYNC B1 ;  /* 0x0000000000017941 */ /* 0x000fea0003800000 */
.L_x_95:
        /* <DEDUP_REMOVED lines=12> */
.L_x_98:
[----:B------:R-:W-:Y:S05]  /*4c20*/  BSYNC B1 ;  /* 0x0000000000017941 */ /* 0x000fea0003800000 */
.L_x_97:
        /* <DEDUP_REMOVED lines=12> */
.L_x_100:
[----:B------:R-:W-:Y:S05]  /*4cf0*/  BSYNC B1 ;  /* 0x0000000000017941 */ /* 0x000fea0003800000 */
.L_x_99:
        /* <DEDUP_REMOVED lines=12> */
.L_x_102:
[----:B------:R-:W-:Y:S05]  /*4dc0*/  BSYNC B1 ;  /* 0x0000000000017941 */ /* 0x000fea0003800000 */
.L_x_101:
        /* <DEDUP_REMOVED lines=12> */
.L_x_104:
[----:B------:R-:W-:Y:S05]  /*4e90*/  BSYNC B1 ;  /* 0x0000000000017941 */ /* 0x000fea0003800000 */
.L_x_103:
        /* <DEDUP_REMOVED lines=12> */
.L_x_106:
[----:B------:R-:W-:Y:S05]  /*4f60*/  BSYNC B1 ;  /* 0x0000000000017941 */ /* 0x000fea0003800000 */
.L_x_105:
        /* <DEDUP_REMOVED lines=12> */
.L_x_108:
[----:B------:R-:W-:Y:S05]  /*5030*/  BSYNC B1 ;  /* 0x0000000000017941 */ /* 0x000fea0003800000 */
.L_x_107:
        /* <DEDUP_REMOVED lines=12> */
.L_x_110:
[----:B------:R-:W-:Y:S05]  /*5100*/  BSYNC B1 ;  /* 0x0000000000017941 */ /* 0x000fea0003800000 */
.L_x_109:
        /* <DEDUP_REMOVED lines=12> */
.L_x_112:
[----:B------:R-:W-:Y:S05]  /*51d0*/  BSYNC B1 ;  /* 0x0000000000017941 */ /* 0x000fea0003800000 */
.L_x_111:
        /* <DEDUP_REMOVED lines=12> */
.L_x_114:
[----:B------:R-:W-:Y:S05]  /*52a0*/  BSYNC B1 ;  /* 0x0000000000017941 */ /* 0x000fea0003800000 */
.L_x_113:
        /* <DEDUP_REMOVED lines=12> */
.L_x_116:
[----:B------:R-:W-:Y:S05]  /*5370*/  BSYNC B1 ;  /* 0x0000000000017941 */ /* 0x000fea0003800000 */
.L_x_115:
        /* <DEDUP_REMOVED lines=12> */
.L_x_118:
[----:B------:R-:W-:Y:S05]  /*5440*/  BSYNC B1 ;  /* 0x0000000000017941 */ /* 0x000fea0003800000 */
.L_x_117:
        /* <DEDUP_REMOVED lines=12> */
.L_x_120:
[----:B------:R-:W-:Y:S05]  /*5510*/  BSYNC B1 ;  /* 0x0000000000017941 */ /* 0x000fea0003800000 */
.L_x_119:
        /* <DEDUP_REMOVED lines=12> */
.L_x_122:
[----:B------:R-:W-:Y:S05]  /*55e0*/  BSYNC B1 ;  /* 0x0000000000017941 */ /* 0x000fea0003800000 */
.L_x_121:
        /* <DEDUP_REMOVED lines=12> */
.L_x_124:
[----:B------:R-:W-:Y:S05]  /*56b0*/  BSYNC B1 ;  /* 0x0000000000017941 */ /* 0x000fea0003800000 */
.L_x_123:
        /* <DEDUP_REMOVED lines=12> */
.L_x_126:
[----:B------:R-:W-:Y:S05]  /*5780*/  BSYNC B1 ;  /* 0x0000000000017941 */ /* 0x000fea0003800000 */
.L_x_125:
        /* <DEDUP_REMOVED lines=12> */
.L_x_128:
[----:B------:R-:W-:Y:S05]  /*5850*/  BSYNC B1 ;  /* 0x0000000000017941 */ /* 0x000fea0003800000 */
.L_x_127:
        /* <DEDUP_REMOVED lines=12> */
.L_x_130:
[----:B------:R-:W-:Y:S05]  /*5920*/  BSYNC B1 ;  /* 0x0000000000017941 */ /* 0x000fea0003800000 */
.L_x_129:
        /* <DEDUP_REMOVED lines=12> */
.L_x_132:
[----:B------:R-:W-:Y:S05]  /*59f0*/  BSYNC B1 ;  /* 0x0000000000017941 */ /* 0x000fea0003800000 */
.L_x_131:
        /* <DEDUP_REMOVED lines=12> */
.L_x_134:
[----:B------:R-:W-:Y:S05]  /*5ac0*/  BSYNC B1 ;  /* 0x0000000000017941 */ /* 0x000fea0003800000 */
.L_x_133:
        /* <DEDUP_REMOVED lines=12> */
.L_x_136:
[----:B------:R-:W-:Y:S05]  /*5b90*/  BSYNC B1 ;  /* 0x0000000000017941 */ /* 0x000fea0003800000 */
.L_x_135:
        /* <DEDUP_REMOVED lines=12> */
.L_x_138:
[----:B------:R-:W-:Y:S05]  /*5c60*/  BSYNC B1 ;  /* 0x0000000000017941 */ /* 0x000fea0003800000 */
.L_x_137:
        /* <DEDUP_REMOVED lines=12> */
.L_x_140:
[----:B------:R-:W-:Y:S05]  /*5d30*/  BSYNC B1 ;  /* 0x0000000000017941 */ /* 0x000fea0003800000 */
.L_x_139:
        /* <DEDUP_REMOVED lines=12> */
.L_x_142:
[----:B------:R-:W-:Y:S05]  /*5e00*/  BSYNC B1 ;  /* 0x0000000000017941 */ /* 0x000fea0003800000 */
.L_x_141:
        /* <DEDUP_REMOVED lines=12> */
.L_x_144:
[----:B------:R-:W-:Y:S05]  /*5ed0*/  BSYNC B1 ;  /* 0x0000000000017941 */ /* 0x000fea0003800000 */
.L_x_143:
        /* <DEDUP_REMOVED lines=12> */
.L_x_146:
[----:B------:R-:W-:Y:S05]  /*5fa0*/  BSYNC B1 ;  /* 0x0000000000017941 */ /* 0x000fea0003800000 */
.L_x_145:
        /* <DEDUP_REMOVED lines=12> */
.L_x_148:
[----:B------:R-:W-:Y:S05]  /*6070*/  BSYNC B1 ;  /* 0x0000000000017941 */ /* 0x000fea0003800000 */
.L_x_147:
        /* <DEDUP_REMOVED lines=12> */
.L_x_150:
[----:B------:R-:W-:Y:S05]  /*6140*/  BSYNC B1 ;  /* 0x0000000000017941 */ /* 0x000fea0003800000 */
.L_x_149:
        /* <DEDUP_REMOVED lines=12> */
.L_x_152:
[----:B------:R-:W-:Y:S05]  /*6210*/  BSYNC B1 ;  /* 0x0000000000017941 */ /* 0x000fea0003800000 */
.L_x_151:
        /* <DEDUP_REMOVED lines=12> */
.L_x_154:
[----:B------:R-:W-:Y:S05]  /*62e0*/  BSYNC B1 ;  /* 0x0000000000017941 */ /* 0x000fea0003800000 */
.L_x_153:
        /* <DEDUP_REMOVED lines=12> */
.L_x_156:
[----:B------:R-:W-:Y:S05]  /*63b0*/  BSYNC B1 ;  /* 0x0000000000017941 */ /* 0x000fea0003800000 */
.L_x_155:
        /* <DEDUP_REMOVED lines=12> */
.L_x_158:
[----:B------:R-:W-:Y:S05]  /*6480*/  BSYNC B1 ;  /* 0x0000000000017941 */ /* 0x000fea0003800000 */
.L_x_157:
[----:B-----5:R-:W-:Y:S01]  /*6490*/  LOP3.LUT R26, R26, 0xff, RZ, 0xc0, !PT ;  /* 0x000000ff1a1a7812 */ /* 0x020fe200078ec0ff */
[----:B------:R-:W-:Y:S01]  /*64a0*/  BSSY B1, `(.L_x_159) ;  /* 0x000000b000017945 */ /* 0x000fe20003800000 */
[----:B------:R-:W-:Y:S02]  /*64b0*/  ISETP.LT.OR P0, PT, R6, 0x7a, !P0 ;  /* 0x0000007a0600780c */ /* 0x000fe40004701670 */
[----:B------:R-:W-:-:S05]  /*64c0*/  F2FP.F16.E5M2.UNPACK_B R26, R26 ;  /* 0x0000001aff1a723e */ /* 0x000fca00020004ff */
[----:B----4-:R-:W-:-:S05]  /*64d0*/  HADD2.F32 R27, -RZ, R26.H0_H0 ;  /* 0x2000001aff1b7230 */ /* 0x010fca0000004100 */
[----:B------:R-:W-:-:S04]  /*64e0*/  FMUL R26, R27, R12 ;  /* 0x0000000c1b1a7220 */ /* 0x000fc80000400000 */
[----:B------:R-:W-:Y:S01]  /*64f0*/  FFMA R26, R21, R10, R26 ;  /* 0x0000000a151a7223 */ /* 0x000fe2000000001a */
[----:B------:R-:W-:-:S04]  /*6500*/  PRMT R21, RZ, 0x7610, R21 ;  /* 0x00007610ff157816 */ /* 0x000fc80000000015 */
[----:B------:R-:W-:-:S05]  /*6510*/  F2FP.SATFINITE.E5M2.F32.PACK_AB_MERGE_C R27, RZ, R26, RZ ;  /* 0x0000001aff1b723e */ /* 0x000fca00048060ff */
[----:B------:R4:W-:Y:S01]  /*6520*/  @!P4 STG.E.U8 desc[UR18][R18.64+0x78], R27 ;  /* 0x0000781b1200c986 */ /* 0x0009e2000c101112 */
[----:B------:R-:W-:Y:S05]  /*6530*/  @P0 BRA `(.L_x_160) ;  /* 0x0000000000040947 */ /* 0x000fea0003800000 */
[----:B------:R0:W5:Y:S02]  /*6540*/  LDG.E.U8 R21, desc[UR18][R4.64+0x79] ;  /* 0x0000791204157981 */ /* 0x000164000c1e1100 */
.L_x_160:
[----:B------:R-:W-:Y:S05]  /*6550*/  BSYNC B1 ;  /* 0x0000000000017941 */ /* 0x000fea0003800000 */
.L_x_159:
[----:B-----5:R-:W-:Y:S01]  /*6560*/  LOP3.LUT R21, R21, 0xff, RZ, 0xc0, !PT ;  /* 0x000000ff15157812 */ /* 0x020fe200078ec0ff */
[----:B------:R-:W-:Y:S01]  /*6570*/  BSSY B1, `(.L_x_161) ;  /* 0x000000b000017945 */ /* 0x000fe20003800000 */
[----:B------:R-:W-:Y:S02]  /*6580*/  ISETP.LT.OR P3, PT, R6, 0x79, !P1 ;  /* 0x000000790600780c */ /* 0x000fe40004f61670 */
[----:B------:R-:W-:Y:S02]  /*6590*/  F2FP.F16.E5M2.UNPACK_B R21, R21 ;  /* 0x00000015ff15723e */ /* 0x000fe400020004ff */
[----:B0-2---:R-:W-:-:S03]  /*65a0*/  PRMT R4, RZ, 0x7610, R4 ;  /* 0x00007610ff047816 */ /* 0x005fc60000000004 */
[----:B------:R-:W-:-:S05]  /*65b0*/  HADD2.F32 R21, -RZ, R21.H0_H0 ;  /* 0x20000015ff157230 */ /* 0x000fca0000004100 */
[----:B------:R-:W-:-:S04]  /*65c0*/  FMUL R21, R21, R12 ;  /* 0x0000000c15157220 */ /* 0x000fc80000400000 */
[----:B------:R-:W-:-:S05]  /*65d0*/  FFMA R21, R20, R10, R21 ;  /* 0x0000000a14157223 */ /* 0x000fca0000000015 */
[----:B------:R-:W-:-:S05]  /*65e0*/  F2FP.SATFINITE.E5M2.F32.PACK_AB_MERGE_C R21, RZ, R21, RZ ;  /* 0x00000015ff15723e */ /* 0x000fca00048060ff */
[----:B------:R0:W-:Y:S01]  /*65f0*/  @!P0 STG.E.U8 desc[UR18][R18.64+0x79], R21 ;  /* 0x0000791512008986 */ /* 0x0001e2000c101112 */
[----:B------:R-:W-:Y:S05]  /*6600*/  @P3 BRA `(.L_x_162) ;  /* 0x0000000000043947 */ /* 0x000fea0003800000 */
[----:B------:R2:W5:Y:S02]  /*6610*/  LDG.E.U8 R4, desc[UR18][R24.64+0x78] ;  /* 0x0000781218047981 */ /* 0x000564000c1e1100 */
.L_x_162:
[----:B------:R-:W-:Y:S05]  /*6620*/  BSYNC B1 ;  /* 0x0000000000017941 */ /* 0x000fea0003800000 */
.L_x_161:
        /* <DEDUP_REMOVED lines=12> */
.L_x_164:
[----:B------:R-:W-:Y:S05]  /*66f0*/  BSYNC B1 ;  /* 0x0000000000017941 */ /* 0x000fea0003800000 */
.L_x_163:
[----:B------:R-:W-:Y:S05]  /*6700*/  @P1 BRA `(.L_x_165) ;  /* 0x0000001000281947 */ /* 0x000fea0003800000 */
[----:B-----5:R-:W-:-:S04]  /*6710*/  LOP3.LUT R4, R4, 0xff, RZ, 0xc0, !PT ;  /* 0x000000ff04047812 */ /* 0x020fc800078ec0ff */
[----:B------:R-:W-:-:S05]  /*6720*/  F2FP.F16.E5M2.UNPACK_B R4, R4 ;  /* 0x00000004ff04723e */ /* 0x000fca00020004ff */
[----:B0-----:R-:W-:-:S05]  /*6730*/  HADD2.F32 R5, -RZ, R4.H0_H0 ;  /* 0x20000004ff057230 */ /* 0x001fca0000004100 */
[----:B------:R-:W-:-:S04]  /*6740*/  FMUL R5, R5, R12 ;  /* 0x0000000c05057220 */ /* 0x000fc80000400000 */
[----:B------:R-:W-:-:S05]  /*6750*/  FFMA R5, R22, R10, R5 ;  /* 0x0000000a16057223 */ /* 0x000fca0000000005 */
[----:B------:R-:W-:-:S05]  /*6760*/  F2FP.SATFINITE.E5M2.F32.PACK_AB_MERGE_C R5, RZ, R5, RZ ;  /* 0x00000005ff05723e */ /* 0x000fca00048060ff */
[----:B------:R0:W-:Y:S01]  /*6770*/  STG.E.U8 desc[UR18][R16.64+0x79], R5 ;  /* 0x0000790510007986 */ /* 0x0001e2000c101112 */
[----:B------:R-:W-:Y:S05]  /*6780*/  BRA `(.L_x_165) ;  /* 0x0000001000087947 */ /* 0x000fea0003800000 */
.L_x_36:
[----:B------:R-:W-:Y:S01]  /*6790*/  ISETP.GE.AND P1, PT, R30, 0x1, PT ;  /* 0x000000011e00780c */ /* 0x000fe20003f26270 */
[-C--:B------:R-:W-:Y:S01]  /*67a0*/  FMUL R149, R149, R10.reuse ;  /* 0x0000000a95957220 */ /* 0x080fe20000400000 */
[-C--:B------:R-:W-:Y:S01]  /*67b0*/  FMUL R144, R144, R10.reuse ;  /* 0x0000000a90907220 */ /* 0x080fe20000400000 */
[----:B------:R-:W-:Y:S01]  /*67c0*/  ISETP.GE.AND P0, PT, R30, 0x9, PT ;  /* 0x000000091e00780c */ /* 0x000fe20003f06270 */
[-C--:B------:R-:W-:Y:S01]  /*67d0*/  FMUL R147, R147, R10.reuse ;  /* 0x0000000a93937220 */ /* 0x080fe20000400000 */
[----:B------:R-:W-:Y:S01]  /*67e0*/  ISETP.LT.OR P4, PT, R6, 0x1, !P1 ;  /* 0x000000010600780c */ /* 0x000fe20004f81670 */
[-C--:B------:R-:W-:Y:S01]  /*67f0*/  FMUL R142, R142, R10.reuse ;  /* 0x0000000a8e8e7220 */ /* 0x080fe20000400000 */
[----:B------:R-:W-:Y:S01]  /*6800*/  ISETP.LT.OR P5, PT, R6, 0x2, !P1 ;  /* 0x000000020600780c */ /* 0x000fe20004fa1670 */
[-C--:B------:R-:W-:Y:S01]  /*6810*/  FMUL R145, R145, R10.reuse ;  /* 0x0000000a91917220 */ /* 0x080fe20000400000 */
[----:B------:R-:W-:Y:S01]  /*6820*/  F2FP.SATFINITE.E5M2.F32.PACK_AB_MERGE_C R149, RZ, R149, RZ ;  /* 0x00000095ff95723e */ /* 0x000fe200048060ff */
[----:B------:R-:W-:Y:S01]  /*6830*/  FMUL R140, R140, R10 ;  /* 0x0000000a8c8c7220 */ /* 0x000fe20000400000 */
[----:B------:R-:W-:Y:S01]  /*6840*/  F2FP.SATFINITE.E5M2.F32.PACK_AB_MERGE_C R5, RZ, R144, RZ ;  /* 0x00000090ff05723e */ /* 0x000fe200048060ff */
[-C--:B------:R-:W-:Y:S01]  /*6850*/  FMUL R143, R143, R10.reuse ;  /* 0x0000000a8f8f7220 */ /* 0x080fe20000400000 */
[----:B------:R-:W-:Y:S01]  /*6860*/  ISETP.LT.OR P3, PT, R6, 0x1, !P0 ;  /* 0x000000010600780c */ /* 0x000fe20004761670 */
[-C--:B------:R-:W-:Y:S01]  /*6870*/  FMUL R138, R138, R10.reuse ;  /* 0x0000000a8a8a7220 */ /* 0x080fe20000400000 */
[C---:B------:R-:W-:Y:S01]  /*6880*/  ISETP.LT.OR P6, PT, R6.reuse, 0xa, !P1 ;  /* 0x0000000a0600780c */ /* 0x040fe20004fc1670 */
[-C--:B------:R-:W-:Y:S01]  /*6890*/  FMUL R141, R141, R10.reuse ;  /* 0x0000000a8d8d7220 */ /* 0x080fe20000400000 */
[----:B------:R-:W-:Y:S01]  /*68a0*/  F2FP.SATFINITE.E5M2.F32.PACK_AB_MERGE_C R147, RZ, R147, RZ ;  /* 0x00000093ff93723e */ /* 0x000fe200048060ff */
[----:B------:R-:W-:Y:S01]  /*68b0*/  @!P4 STG.E.U8 desc[UR18][R18.64], R149 ;  /* 0x000000951200c986 */ /* 0x000fe2000c101112 */
[----:B------:R-:W-:Y:S01]  /*68c0*/  ISETP.LT.OR P4, PT, R6, 0x2, !P0 ;  /* 0x000000020600780c */ /* 0x000fe20004781670 */
[----:B------:R-:W-:Y:S01]  /*68d0*/  FMUL R136, R136, R10 ;  /* 0x0000000a88887220 */ /* 0x000fe20000400000 */
[----:B------:R-:W-:Y:S01]  /*68e0*/  F2FP.SATFINITE.E5M2.F32.PACK_AB_MERGE_C R25, RZ, R142, RZ ;  /* 0x0000008eff19723e */ /* 0x000fe200048060ff */
[----:B------:R0:W-:Y:S01]  /*68f0*/  @!P5 STG.E.U8 desc[UR18][R18.64+0x1], R5 ;  /* 0x000001051200d986 */ /* 0x0001e2000c101112 */
[C---:B------:R-:W-:Y:S01]  /*6900*/  ISETP.LT.OR P5, PT, R6.reuse, 0x9, !P1 ;  /* 0x000000090600780c */ /* 0x040fe20004fa1670 */
[-C--:B------:R-:W-:Y:S01]  /*6910*/  FMUL R139, R139, R10.reuse ;  /* 0x0000000a8b8b7220 */ /* 0x080fe20000400000 */
[----:B------:R-:W-:Y:S01]  /*6920*/  F2FP.SATFINITE.E5M2.F32.PACK_AB_MERGE_C R145, RZ, R145, RZ ;  /* 0x00000091ff91723e */ /* 0x000fe200048060ff */
[----:B------:R-:W-:Y:S01]  /*6930*/  @!P3 STG.E.U8 desc[UR18][R16.64], R147 ;  /* 0x000000931000b986 */ /* 0x000fe2000c101112 */
[----:B------:R-:W-:Y:S01]  /*6940*/  ISETP.LT.OR P3, PT, R6, 0x9, !P0 ;  /* 0x000000090600780c */ /* 0x000fe20004761670 */
[-C--:B------:R-:W-:Y:S01]  /*6950*/  FMUL R134, R134, R10.reuse ;  /* 0x0000000a86867220 */ /* 0x080fe20000400000 */
[----:B------:R-:W-:Y:S01]  /*6960*/  F2FP.SATFINITE.E5M2.F32.PACK_AB_MERGE_C R143, RZ, R143, RZ ;  /* 0x0000008fff8f723e */ /* 0x000fe200048060ff */
[-C--:B------:R-:W-:Y:S01]  /*6970*/  FMUL R137, R137, R10.reuse ;  /* 0x0000000a89897220 */ /* 0x080fe20000400000 */
[----:B------:R-:W-:Y:S01]  /*6980*/  F2FP.SATFINITE.E5M2.F32.PACK_AB_MERGE_C R141, RZ, R141, RZ ;  /* 0x0000008dff8d723e */ /* 0x000fe200048060ff */
[----:B------:R1:W-:Y:S01]  /*6990*/  @!P4 STG.E.U8 desc[UR18][R16.64+0x1], R25 ;  /* 0x000001191000c986 */ /* 0x0003e2000c101112 */
[----:B------:R-:W-:Y:S01]  /*69a0*/  ISETP.LT.OR P4, PT, R6, 0xa, !P0 ;  /* 0x0000000a0600780c */ /* 0x000fe20004781670 */
[----:B------:R-:W-:Y:S01]  /*69b0*/  FMUL R132, R132, R10 ;  /* 0x0000000a84847220 */ /* 0x000fe20000400000 */
[----:B0-----:R-:W-:Y:S01]  /*69c0*/  F2FP.SATFINITE.E5M2.F32.PACK_AB_MERGE_C R5, RZ, R140, RZ ;  /* 0x0000008cff05723e */ /* 0x001fe200048060ff */
[----:B------:R-:W-:Y:S01]  /*69d0*/  @!P5 STG.E.U8 desc[UR18][R18.64+0x8], R145 ;  /* 0x000008911200d986 */ /* 0x000fe2000c101112 */
[C---:B------:R-:W-:Y:S01]  /*69e0*/  ISETP.LT.OR P5, PT, R6.reuse, 0x11, !P1 ;  /* 0x000000110600780c */ /* 0x040fe20004fa1670 */
[-C--:B------:R-:W-:Y:S01]  /*69f0*/  FMUL R135, R135, R10.reuse ;  /* 0x0000000a87877220 */ /* 0x080fe20000400000 */
[----:B------:R-:W-:Y:S01]  /*6a00*/  F2FP.SATFINITE.E5M2.F32.PACK_AB_MERGE_C R139, RZ, R139, RZ ;  /* 0x0000008bff8b723e */ /* 0x000fe200048060ff */
[----:B------:R0:W-:Y:S01]  /*6a10*/  @!P6 STG.E.U8 desc[UR18][R18.64+0x9], R5 ;  /* 0x000009051200e986 */ /* 0x0001e2000c101112 */
[----:B------:R-:W-:Y:S01]  /*6a20*/  ISETP.LT.OR P6, PT, R6, 0x12, !P1 ;  /* 0x000000120600780c */ /* 0x000fe20004fc1670 */
[----:B------:R-:W-:Y:S01]  /*6a30*/  FMUL R130, R130, R10 ;  /* 0x0000000a82827220 */ /* 0x000fe20000400000 */
[----:B------:R-:W-:Y:S01]  /*6a40*/  F2FP.SATFINITE.E5M2.F32.PACK_AB_MERGE_C R137, RZ, R137, RZ ;  /* 0x00000089ff89723e */ /* 0x000fe200048060ff */
[----:B------:R-:W-:Y:S01]  /*6a50*/  @!P3 STG.E.U8 desc[UR18][R16.64+0x8], R143 ;  /* 0x0000088f1000b986 */ /* 0x000fe2000c101112 */
[----:B-1----:R-:W-:Y:S01]  /*6a60*/  F2FP.SATFINITE.E5M2.F32.PACK_AB_MERGE_C R25, RZ, R138, RZ ;  /* 0x0000008aff19723e */ /* 0x002fe200048060ff */
[-C--:B------:R-:W-:Y:S01]  /*6a70*/  FMUL R133, R133, R10.reuse ;  /* 0x0000000a85857220 */ /* 0x080fe20000400000 */
[----:B------:R-:W-:Y:S01]  /*6a80*/  ISETP.LT.OR P3, PT, R6, 0x11, !P0 ;  /* 0x000000110600780c */ /* 0x000fe20004761670 */
[-C--:B------:R-:W-:Y:S01]  /*6a90*/  FMUL R128, R128, R10.reuse ;  /* 0x0000000a80807220 */ /* 0x080fe20000400000 */
[----:B------:R-:W-:Y:S01]  /*6aa0*/  F2FP.SATFINITE.E5M2.F32.PACK_AB_MERGE_C R135, RZ, R135, RZ ;  /* 0x00000087ff87723e */ /* 0x000fe200048060ff */
[----:B------:R1:W-:Y:S01]  /*6ab0*/  @!P4 STG.E.U8 desc[UR18][R16.64+0x9], R25 ;  /* 0x000009191000c986 */ /* 0x0003e2000c101112 */
[C---:B------:R-:W-:Y:S01]  /*6ac0*/  ISETP.LT.OR P4, PT, R6.reuse, 0x12, !P0 ;  /* 0x000000120600780c */ /* 0x040fe20004781670 */
[----:B------:R-:W-:Y:S01]  /*6ad0*/  FMUL R131, R131, R10 ;  /* 0x0000000a83837220 */ /* 0x000fe20000400000 */
[----:B0-----:R-:W-:Y:S01]  /*6ae0*/  F2FP.SATFINITE.E5M2.F32.PACK_AB_MERGE_C R5, RZ, R136, RZ ;  /* 0x00000088ff05723e */ /* 0x001fe200048060ff */
[----:B------:R-:W-:Y:S01]  /*6af0*/  @!P5 STG.E.U8 desc[UR18][R18.64+0x10], R141 ;  /* 0x0000108d1200d986 */ /* 0x000fe2000c101112 */
[----:B------:R-:W-:Y:S01]  /*6b00*/  ISETP.LT.OR P5, PT, R6, 0x19, !P1 ;  /* 0x000000190600780c */ /* 0x000fe20004fa1670 */
[-C--:B------:R-:W-:Y:S01]  /*6b10*/  FMUL R126, R126, R10.reuse ;  /* 0x0000000a7e7e7220 */ /* 0x080fe20000400000 */
[----:B------:R-:W-:Y:S01]  /*6b20*/  F2FP.SATFINITE.E5M2.F32.PACK_AB_MERGE_C R133, RZ, R133, RZ ;  /* 0x00000085ff85723e */ /* 0x000fe200048060ff */
[----:B------:R0:W-:Y:S01]  /*6b30*/  @!P6 STG.E.U8 desc[UR18][R18.64+0x11], R5 ;  /* 0x000011051200e986 */ /* 0x0001e2000c101112 */
[----:B------:R-:W-:Y:S01]  /*6b40*/  ISETP.LT.OR P6, PT, R6, 0x1a, !P1 ;  /* 0x0000001a0600780c */ /* 0x000fe20004fc1670 */
[-C--:B------:R-:W-:Y:S01]  /*6b50*/  FMUL R129, R129, R10.reuse ;  /* 0x0000000a81817220 */ /* 0x080fe20000400000 */
[----:B------:R-:W-:Y:S01]  /*6b60*/  FMUL R124, R124, R10 ;  /* 0x0000000a7c7c7220 */ /* 0x000fe20000400000 */
[----:B-1----:R-:W-:Y:S01]  /*6b70*/  F2FP.SATFINITE.E5M2.F32.PACK_AB_MERGE_C R25, RZ, R134, RZ ;  /* 0x00000086ff19723e */ /* 0x002fe200048060ff */
[----:B------:R-:W-:Y:S01]  /*6b80*/  @!P3 STG.E.U8 desc[UR18][R16.64+0x10], R139 ;  /* 0x0000108b1000b986 */ /* 0x000fe2000c101112 */
[C---:B------:R-:W-:Y:S01]  /*6b90*/  ISETP.LT.OR P3, PT, R6.reuse, 0x19, !P0 ;  /* 0x000000190600780c */ /* 0x040fe20004761670 */
        /* <DEDUP_REMOVED lines=37> */
[-C--:B------:R-:W-:Y:S01]  /*6df0*/  FMUL R112, R112, R10.reuse ;  /* 0x0000000a70707220 */ /* 0x080fe20000400000 */
        /* <DEDUP_REMOVED lines=81> */
[C---:B------:R-:W-:Y:S01]  /*7310*/  ISETP.LT.OR P6, PT, R6.reuse, 0x52, !P1 ;  /* 0x000000520600780c */ /* 0x040fe20004fc1670 */
        /* <DEDUP_REMOVED lines=22> */
[----:B------:R-:W-:-:S02]  /*7480*/  ISETP.LT.OR P3, PT, R6, 0x59, !P0 ;  /* 0x000000590600780c */ /* 0x000fc40004761670 */
[----:B------:R-:W-:Y:S01]  /*7490*/  F2FP.SATFINITE.E5M2.F32.PACK_AB_MERGE_C R91, RZ, R91, RZ ;  /* 0x0000005bff5b723e */ /* 0x000fe200048060ff */
[----:B------:R1:W-:Y:S01]  /*74a0*/  @!P4 STG.E.U8 desc[UR18][R16.64+0x51], R25 ;  /* 0x000051191000c986 */ /* 0x0003e2000c101112 */
[C---:B------:R-:W-:Y:S02]  /*74b0*/  ISETP.LT.OR P4, PT, R6.reuse, 0x5a, !P0 ;  /* 0x0000005a0600780c */ /* 0x040fe40004781670 */
[----:B0-----:R-:W-:Y:S01]  /*74c0*/  F2FP.SATFINITE.E5M2.F32.PACK_AB_MERGE_C R5, RZ, R100, RZ ;  /* 0x00000064ff05723e */ /* 0x001fe200048060ff */
[----:B------:R-:W-:Y:S01]  /*74d0*/  @!P5 STG.E.U8 desc[UR18][R18.64+0x58], R105 ;  /* 0x000058691200d986 */ /* 0x000fe2000c101112 */
[C---:B------:R-:W-:Y:S02]  /*74e0*/  ISETP.LT.OR P5, PT, R6.reuse, 0x61, !P1 ;  /* 0x000000610600780c */ /* 0x040fe40004fa1670 */
[----:B------:R-:W-:Y:S01]  /*74f0*/  F2FP.SATFINITE.E5M2.F32.PACK_AB_MERGE_C R21, RZ, R21, RZ ;  /* 0x00000015ff15723e */ /* 0x000fe200048060ff */
[----:B------:R0:W-:Y:S01]  /*7500*/  @!P6 STG.E.U8 desc[UR18][R18.64+0x59], R5 ;  /* 0x000059051200e986 */ /* 0x0001e2000c101112 */
[----:B------:R-:W-:-:S02]  /*7510*/  ISETP.LT.OR P6, PT, R6, 0x62, !P1 ;  /* 0x000000620600780c */ /* 0x000fc40004fc1670 */
[----:B------:R-:W-:Y:S01]  /*7520*/  F2FP.SATFINITE.E5M2.F32.PACK_AB_MERGE_C R23, RZ, R23, RZ ;  /* 0x00000017ff17723e */ /* 0x000fe200048060ff */
[----:B------:R-:W-:Y:S01]  /*7530*/  @!P3 STG.E.U8 desc[UR18][R16.64+0x58], R103 ;  /* 0x000058671000b986 */ /* 0x000fe2000c101112 */
[----:B-1----:R-:W-:Y:S02]  /*7540*/  F2FP.SATFINITE.E5M2.F32.PACK_AB_MERGE_C R25, RZ, R98, RZ ;  /* 0x00000062ff19723e */ /* 0x002fe400048060ff */
[C---:B------:R-:W-:Y:S02]  /*7550*/  ISETP.LT.OR P3, PT, R6.reuse, 0x61, !P0 ;  /* 0x000000610600780c */ /* 0x040fe40004761670 */
[----:B------:R-:W-:Y:S01]  /*7560*/  F2FP.SATFINITE.E5M2.F32.PACK_AB_MERGE_C R27, RZ, R22, RZ ;  /* 0x00000016ff1b723e */ /* 0x000fe200048060ff */
[----:B------:R1:W-:Y:S01]  /*7570*/  @!P4 STG.E.U8 desc[UR18][R16.64+0x59], R25 ;  /* 0x000059191000c986 */ /* 0x0003e2000c101112 */
[C---:B------:R-:W-:Y:S02]  /*7580*/  ISETP.LT.OR P4, PT, R6.reuse, 0x62, !P0 ;  /* 0x000000620600780c */ /* 0x040fe40004781670 */
[----:B0-----:R-:W-:Y:S01]  /*7590*/  F2FP.SATFINITE.E5M2.F32.PACK_AB_MERGE_C R5, RZ, R96, RZ ;  /* 0x00000060ff05723e */ /* 0x001fe200048060ff */
[----:B------:R-:W-:Y:S01]  /*75a0*/  @!P5 STG.E.U8 desc[UR18][R18.64+0x60], R101 ;  /* 0x000060651200d986 */ /* 0x000fe2000c101112 */
[----:B------:R-:W-:-:S03]  /*75b0*/  ISETP.LT.OR P5, PT, R6, 0x69, !P1 ;  /* 0x000000690600780c */ /* 0x000fc60004fa1670 */
[----:B------:R0:W-:Y:S01]  /*75c0*/  @!P6 STG.E.U8 desc[UR18][R18.64+0x61], R5 ;  /* 0x000061051200e986 */ /* 0x0001e2000c101112 */
[C---:B------:R-:W-:Y:S02]  /*75d0*/  ISETP.LT.OR P6, PT, R6.reuse, 0x6a, !P1 ;  /* 0x0000006a0600780c */ /* 0x040fe40004fc1670 */
[----:B-1----:R-:W-:Y:S01]  /*75e0*/  F2FP.SATFINITE.E5M2.F32.PACK_AB_MERGE_C R25, RZ, R94, RZ ;  /* 0x0000005eff19723e */ /* 0x002fe200048060ff */
[----:B------:R-:W-:Y:S01]  /*75f0*/  @!P3 STG.E.U8 desc[UR18][R16.64+0x60], R99 ;  /* 0x000060631000b986 */ /* 0x000fe2000c101112 */
[----:B------:R-:W-:-:S03]  /*7600*/  ISETP.LT.OR P3, PT, R6, 0x69, !P0 ;  /* 0x000000690600780c */ /* 0x000fc60004761670 */
        /* <DEDUP_REMOVED lines=12> */
[C---:B------:R-:W-:Y:S01]  /*76d0*/  ISETP.LT.OR P1, PT, R6.reuse, 0x7a, !P1 ;  /* 0x0000007a0600780c */ /* 0x040fe20004f21670 */
[----:B------:R2:W-:Y:S01]  /*76e0*/  @!P5 STG.E.U8 desc[UR18][R18.64+0x70], R93 ;  /* 0x0000705d1200d986 */ /* 0x0005e2000c101112 */
[C---:B------:R-:W-:Y:S02]  /*76f0*/  ISETP.LT.OR P5, PT, R6.reuse, 0x72, !P0 ;  /* 0x000000720600780c */ /* 0x040fe400047a1670 */
[----:B0-----:R-:W-:Y:S01]  /*7700*/  F2FP.SATFINITE.E5M2.F32.PACK_AB_MERGE_C R5, RZ, R88, RZ ;  /* 0x00000058ff05723e */ /* 0x001fe200048060ff */
[----:B------:R2:W-:Y:S01]  /*7710*/  @!P6 STG.E.U8 desc[UR18][R18.64+0x71], R89 ;  /* 0x000071591200e986 */ /* 0x0005e2000c101112 */
[C---:B------:R-:W-:Y:S02]  /*7720*/  ISETP.LT.OR P6, PT, R6.reuse, 0x79, !P0 ;  /* 0x000000790600780c */ /* 0x040fe400047c1670 */
[----:B------:R-:W-:Y:S01]  /*7730*/  ISETP.LT.OR P0, PT, R6, 0x7a, !P0 ;  /* 0x0000007a0600780c */ /* 0x000fe20004701670 */
[----:B------:R2:W-:Y:S01]  /*7740*/  @!P3 STG.E.U8 desc[UR18][R16.64+0x70], R91 ;  /* 0x0000705b1000b986 */ /* 0x0005e2000c101112 */
[----:B-1----:R-:W-:-:S05]  /*7750*/  F2FP.SATFINITE.E5M2.F32.PACK_AB_MERGE_C R25, RZ, R20, RZ ;  /* 0x00000014ff19723e */ /* 0x002fca00048060ff */
[----:B------:R2:W-:Y:S04]  /*7760*/  @!P5 STG.E.U8 desc[UR18][R16.64+0x71], R5 ;  /* 0x000071051000d986 */ /* 0x0005e8000c101112 */
[----:B------:R2:W-:Y:S04]  /*7770*/  @!P4 STG.E.U8 desc[UR18][R18.64+0x78], R21 ;  /* 0x000078151200c986 */ /* 0x0005e8000c101112 */
[----:B------:R2:W-:Y:S04]  /*7780*/  @!P1 STG.E.U8 desc[UR18][R18.64+0x79], R25 ;  /* 0x0000791912009986 */ /* 0x0005e8000c101112 */
[----:B------:R2:W-:Y:S04]  /*7790*/  @!P6 STG.E.U8 desc[UR18][R16.64+0x78], R23 ;  /* 0x000078171000e986 */ /* 0x0005e8000c101112 */
[----:B------:R2:W-:Y:S02]  /*77a0*/  @!P0 STG.E.U8 desc[UR18][R16.64+0x79], R27 ;  /* 0x0000791b10008986 */ /* 0x0005e4000c101112 */
.L_x_165:
[----:B------:R-:W-:Y:S05]  /*77b0*/  BSYNC B0 ;  /* 0x0000000000007941 */ /* 0x000fea0003800000 */
.L_x_35:
[C---:B------:R-:W-:Y:S01]  /*77c0*/  LEA R2, P0, R8.reuse, R2, 0x1 ;  /* 0x0000000208027211 */ /* 0x040fe200078008ff */
[----:B------:R-:W-:Y:S01]  /*77d0*/  ULDC.64 UR6, c[0x0][0x650] ;  /* 0x0001940000067ab9 */ /* 0x000fe20000000a00 */
[----:B-----5:R-:W-:Y:S01]  /*77e0*/  IMAD.U32 R4, RZ, RZ, UR16 ;  /* 0x00000010ff047e24 */ /* 0x020fe2000f8e00ff */
[----:B0-2---:R-:W-:Y:S01]  /*77f0*/  PRMT R16, RZ, 0x7610, R16 ;  /* 0x00007610ff107816 */ /* 0x005fe20000000010 */
[----:B------:R-:W-:Y:S01]  /*7800*/  IMAD.MOV.U32 R6, RZ, RZ, -0x1 ;  /* 0xffffffffff067424 */ /* 0x000fe200078e00ff */
[----:B------:R-:W-:Y:S01]  /*7810*/  LEA.HI.X R3, R8, R3, R0, 0x1, P0 ;  /* 0x0000000308037211 */ /* 0x000fe200000f0c00 */
[----:B------:R0:W-:Y:S01]  /*7820*/  SYNCS.ARRIVE.TRANS64.A1T0 RZ, [R4+UR22], RZ ;  /* 0x000000ff04ff79a7 */ /* 0x0001e20008100016 */
[----:B------:R-:W-:Y:S01]  /*7830*/  ISETP.GE.U32.AND P0, PT, R2, UR6, PT ;  /* 0x0000000602007c0c */ /* 0x000fe2000bf06070 */
[----:B------:R-:W-:-:S03]  /*7840*/  IMAD.MOV.U32 R5, RZ, RZ, -0x1 ;  /* 0xffffffffff057424 */ /* 0x000fc600078e00ff */
[----:B------:R-:W-:Y:S01]  /*7850*/  ISETP.GE.U32.AND.EX P0, PT, R3, UR7, PT, P0 ;  /* 0x0000000703007c0c */ /* 0x000fe2000bf06100 */
[----:B0-----:R-:W-:-:S12]  /*7860*/  IMAD.MOV.U32 R4, RZ, RZ, -0x1 ;  /* 0xffffffffff047424 */ /* 0x001fd800078e00ff */
[----:B------:R-:W-:Y:S05]  /*7870*/  @P0 BRA `(.L_x_166) ;  /* 0x0000000400600947 */ /* 0x000fea0003800000 */
[----:B------:R-:W0:Y:S01]  /*7880*/  S2R R26, SR_CTAID.X ;  /* 0x00000000001a7919 */ /* 0x000e220000002500 */
[----:B------:R-:W2:Y:S01]  /*7890*/  LDC.64 R20, c[0x0][0x628] ;  /* 0x00018a00ff147b82 */ /* 0x000ea20000000a00 */
[----:B------:R-:W-:Y:S01]  /*78a0*/  ULDC UR6, c[0x0][0x150] ;  /* 0x0000540000067ab9 */ /* 0x000fe20000000800 */
[----:B-1--4-:R-:W-:Y:S01]  /*78b0*/  IMAD.MOV.U32 R18, RZ, RZ, R2 ;  /* 0x000000ffff127224 */ /* 0x012fe200078e0002 */
[----:B------:R-:W1:Y:S01]  /*78c0*/  S2R R28, SR_CTAID.Y ;  /* 0x00000000001c7919 */ /* 0x000e620000002600 */
[----:B------:R-:W-:-:S04]  /*78d0*/  IMAD.MOV.U32 R19, RZ, RZ, R3 ;  /* 0x000000ffff137224 */ /* 0x000fc800078e0003 */
[----:B------:R-:W4:Y:S08]  /*78e0*/  LDC R29, c[0x0][0x144] ;  /* 0x00005100ff1d7b82 */ /* 0x000f300000000800 */
[----:B------:R-:W1:Y:S08]  /*78f0*/  LDC R6, c[0x0][0x630] ;  /* 0x00018c00ff067b82 */ /* 0x000e700000000800 */
[----:B---3--:R-:W3:Y:S01]  /*7900*/  LDC.64 R24, c[0x0][0x620] ;  /* 0x00018800ff187b82 */ /* 0x008ee20000000a00 */
[----:B--2---:R-:W-:-:S04]  /*7910*/  ISETP.NE.U32.AND P0, PT, R20, RZ, PT ;  /* 0x000000ff1400720c */ /* 0x004fc80003f05070 */
[----:B------:R-:W-:Y:S02]  /*7920*/  ISETP.NE.AND.EX P0, PT, R21, RZ, PT, P0 ;  /* 0x000000ff1500720c */ /* 0x000fe40003f05300 */
[----:B0-----:R-:W-:-:S05]  /*7930*/  I2FP.F32.U32 R4, R26 ;  /* 0x0000001a00047245 */ /* 0x001fca0000201000 */
[----:B------:R-:W-:-:S04]  /*7940*/  FMUL R4, R4, UR6 ;  /* 0x0000000604047c20 */ /* 0x000fc80008400000 */
[----:B------:R0:W2:Y:S02]  /*7950*/  F2I.U32.TRUNC.NTZ R27, R4 ;  /* 0x00000004001b7305 */ /* 0x0000a4000020f000 */
[----:B-1--4-:R-:W-:Y:S05]  /*7960*/  @!P0 BRA `(.L_x_167) ;  /* 0x0000000000288947 */ /* 0x012fea0003800000 */
[----:B------:R-:W1:Y:S02]  /*7970*/  LDC R5, c[0x0][0x634] ;  /* 0x00018d00ff057b82 */ /* 0x000e640000000800 */
[----:B-1----:R-:W-:-:S05]  /*7980*/  IADD3 R19, P0, R2, R5, RZ ;  /* 0x0000000502137210 */ /* 0x002fca0007f1e0ff */
[----:B------:R-:W-:-:S04]  /*7990*/  IMAD.X R23, RZ, RZ, R3, P0 ;  /* 0x000000ffff177224 */ /* 0x000fc800000e0603 */
[----:B0-----:R-:W-:-:S04]  /*79a0*/  IMAD.WIDE.U32 R4, R23, R20, RZ ;  /* 0x0000001417047225 */ /* 0x001fc800078e00ff */
[----:B------:R-:W-:-:S04]  /*79b0*/  IMAD.WIDE.U32 R16, P0, R19, R21, R4 ;  /* 0x0000001513107225 */ /* 0x000fc80007800004 */
[----:B------:R-:W-:-:S04]  /*79c0*/  IMAD.WIDE.U32 R4, R19, R20, RZ ;  /* 0x0000001413047225 */ /* 0x000fc800078e00ff */
[----:B------:R-:W-:Y:S01]  /*79d0*/  IMAD.X R19, RZ, RZ, RZ, P0 ;  /* 0x000000ffff137224 */ /* 0x000fe200000e06ff */
[----:B------:R-:W-:Y:S01]  /*79e0*/  IADD3 RZ, P0, R5, R16, RZ ;  /* 0x0000001005ff7210 */ /* 0x000fe20007f1e0ff */
[----:B------:R-:W-:-:S04]  /*79f0*/  IMAD.MOV.U32 R18, RZ, RZ, R17 ;  /* 0x000000ffff127224 */ /* 0x000fc800078e0011 */
[----:B------:R-:W-:-:S08]  /*7a00*/  IMAD.WIDE.U32.X R18, R23, R21, R18, P0 ;  /* 0x0000001517127225 */ /* 0x000fd000000e0412 */
.L_x_167:
[-CC-:B------:R-:W-:Y:S01]  /*7a10*/  SHF.R.U64 R22, R18, R6.reuse, R19.reuse ;  /* 0x0000000612167219 */ /* 0x180fe20000001213 */
[----:B------:R-:W1:Y:S01]  /*7a20*/  LDC.64 R32, c[0x0][0x640] ;  /* 0x00019000ff207b82 */ /* 0x000e620000000a00 */
[----:B0-----:R-:W-:Y:S01]  /*7a30*/  SHF.R.U32.HI R4, RZ, R6, R19 ;  /* 0x00000006ff047219 */ /* 0x001fe20000011613 */
[----:B--2---:R-:W-:Y:S01]  /*7a40*/  IMAD.MOV R27, RZ, RZ, -R27 ;  /* 0x000000ffff1b7224 */ /* 0x004fe200078e0a1b */
[----:B------:R-:W-:Y:S01]  /*7a50*/  IADD3 R17, P0, RZ, -R22, RZ ;  /* 0x80000016ff117210 */ /* 0x000fe20007f1e0ff */
[----:B------:R-:W-:Y:S01]  /*7a60*/  ULDC UR6, c[0x0][0x154] ;  /* 0x0000550000067ab9 */ /* 0x000fe20000000800 */
[----:B------:R-:W-:Y:S02]  /*7a70*/  IMAD.MOV.U32 R19, RZ, RZ, 0x1 ;  /* 0x00000001ff137424 */ /* 0x000fe400078e00ff */
[----:B------:R-:W-:Y:S01]  /*7a80*/  IMAD R27, R29, R27, R26 ;  /* 0x0000001b1d1b7224 */ /* 0x000fe200078e021a */
[----:B------:R-:W0:Y:S01]  /*7a90*/  LDC R16, c[0x0][0x618] ;  /* 0x00018600ff107b82 */ /* 0x000e220000000800 */
[----:B------:R-:W-:-:S04]  /*7aa0*/  IMAD.X R5, RZ, RZ, ~R4, P0 ;  /* 0x000000ffff057224 */ /* 0x000fc800000e0e04 */
[-C--:B---3--:R-:W-:Y:S02]  /*7ab0*/  IMAD R6, R5, R24.reuse, RZ ;  /* 0x0000001805067224 */ /* 0x088fe400078e02ff */
[C---:B------:R-:W-:Y:S01]  /*7ac0*/  IMAD.WIDE.U32 R4, R17.reuse, R24, R2 ;  /* 0x0000001811047225 */ /* 0x040fe200078e0002 */
[----:B------:R-:W2:Y:S03]  /*7ad0*/  LDC R18, c[0x0][0x608] ;  /* 0x00018200ff127b82 */ /* 0x000ea60000000800 */
[----:B------:R-:W-:Y:S01]  /*7ae0*/  IMAD R17, R17, R25, R6 ;  /* 0x0000001911117224 */ /* 0x000fe200078e0206 */
[----:B------:R-:W-:-:S03]  /*7af0*/  I2FP.F32.U32 R6, R28 ;  /* 0x0000001c00067245 */ /* 0x000fc60000201000 */
[----:B------:R-:W-:Y:S01]  /*7b00*/  IMAD.IADD R5, R5, 0x1, R17 ;  /* 0x0000000105057824 */ /* 0x000fe200078e0211 */
[----:B------:R-:W3:Y:S01]  /*7b10*/  LDC R30, c[0x0][0x658] ;  /* 0x00019600ff1e7b82 */ /* 0x000ee20000000800 */
[----:B-1----:R-:W-:Y:S01]  /*7b20*/  ISETP.NE.U32.AND P0, PT, R32, RZ, PT ;  /* 0x000000ff2000720c */ /* 0x002fe20003f05070 */
[----:B------:R-:W-:-:S03]  /*7b30*/  IMAD.MOV.U32 R17, RZ, RZ, -0x1 ;  /* 0xffffffffff117424 */ /* 0x000fc600078e00ff */
[----:B------:R-:W-:-:S03]  /*7b40*/  ISETP.NE.AND.EX P0, PT, R33, RZ, PT, P0 ;  /* 0x000000ff2100720c */ /* 0x000fc60003f05300 */
[----:B------:R-:W1:Y:S01]  /*7b50*/  LDC R25, c[0x0][0x148] ;  /* 0x00005200ff197b82 */ /* 0x000e620000000800 */
[-CC-:B0-----:R-:W-:Y:S02]  /*7b60*/  SHF.R.U64 R20, R4, R16.reuse, R5.reuse ;  /* 0x0000001004147219 */ /* 0x181fe40000001205 */
[----:B------:R-:W-:Y:S01]  /*7b70*/  SHF.R.U32.HI R5, RZ, R16, R5 ;  /* 0x00000010ff057219 */ /* 0x000fe20000011605 */
[----:B------:R-:W-:-:S04]  /*7b80*/  FMUL R16, R6, UR6 ;  /* 0x0000000606107c20 */ /* 0x000fc80008400000 */
[----:B------:R-:W0:Y:S01]  /*7b90*/  LDC R26, c[0x0][0x600] ;  /* 0x00018000ff1a7b82 */ /* 0x000e220000000800 */
[----:B------:R4:W0:Y:S01]  /*7ba0*/  F2I.U32.TRUNC.NTZ R23, R16 ;  /* 0x0000001000177305 */ /* 0x000822000020f000 */
[-CC-:B--2---:R-:W-:Y:S02]  /*7bb0*/  SHF.R.U64 R6, R20, R18.reuse, R5.reuse ;  /* 0x0000001214067219 */ /* 0x184fe40000001205 */
[----:B------:R-:W-:-:S04]  /*7bc0*/  SHF.R.U32.HI R5, RZ, R18, R5 ;  /* 0x00000012ff057219 */ /* 0x000fc80000011605 */
[----:B------:R-:W2:Y:S01]  /*7bd0*/  LDC R31, c[0x0][0x648] ;  /* 0x00019200ff1f7b82 */ /* 0x000ea20000000800 */
[-CC-:B---3--:R-:W-:Y:S02]  /*7be0*/  SHF.R.U64 R24, R6, R30.reuse, R5.reuse ;  /* 0x0000001e06187219 */ /* 0x188fe40000001205 */
[-C--:B------:R-:W-:Y:S02]  /*7bf0*/  SHF.L.U32 R17, R17, R30.reuse, RZ ;  /* 0x0000001e11117219 */ /* 0x080fe400000006ff */
[-C--:B------:R-:W-:Y:S01]  /*7c00*/  SHF.R.U32.HI R5, RZ, R30.reuse, R5 ;  /* 0x0000001eff057219 */ /* 0x080fe20000011605 */
[----:B------:R-:W-:Y:S01]  /*7c10*/  IMAD.MOV.U32 R4, RZ, RZ, R24 ;  /* 0x000000ffff047224 */ /* 0x000fe200078e0018 */
[----:B------:R-:W-:Y:S01]  /*7c20*/  SHF.L.U32 R30, R19, R30, RZ ;  /* 0x0000001e131e7219 */ /* 0x000fe200000006ff */
[----:B------:R-:W3:Y:S01]  /*7c30*/  LDC R34, c[0x0][0x638] ;  /* 0x00018e00ff227b82 */ /* 0x000ee20000000800 */
[----:B------:R-:W-:-:S07]  /*7c40*/  LOP3.LUT R29, RZ, R17, RZ, 0x33, !PT ;  /* 0x00000011ff1d7212 */ /* 0x000fce00078e33ff */
[----:B------:R-:W0:Y:S01]  /*7c50*/  LDC R35, c[0x0][0x610] ;  /* 0x00018400ff237b82 */ /* 0x000e220000000800 */
        /* <DEDUP_REMOVED lines=11> */
.L_x_168:
[----:B--2---:R-:W-:Y:S01]  /*7d10*/  SHF.R.U64 R4, R4, R31, R5 ;  /* 0x0000001f04047219 */ /* 0x004fe20000001205 */
[----:B0-----:R-:W-:Y:S01]  /*7d20*/  VIADD R19, R26, 0xffffffff ;  /* 0xffffffff1a137836 */ /* 0x001fe20000000000 */
[----:B------:R-:W-:Y:S01]  /*7d30*/  LOP3.LUT R17, R6, R29, RZ, 0xc0, !PT ;  /* 0x0000001d06117212 */ /* 0x000fe200078ec0ff */
[----:B------:R-:W-:Y:S02]  /*7d40*/  IMAD.MOV R23, RZ, RZ, -R23 ;  /* 0x000000ffff177224 */ /* 0x000fe400078e0a17 */
[----:B------:R-:W-:Y:S02]  /*7d50*/  IMAD.MOV R5, RZ, RZ, -R4 ;  /* 0x000000ffff057224 */ /* 0x000fe400078e0a04 */
[----:B------:R-:W-:Y:S01]  /*7d60*/  IMAD R6, R30, R4, R17 ;  /* 0x000000041e067224 */ /* 0x000fe200078e0211 */
[----:B------:R-:W-:Y:S01]  /*7d70*/  LOP3.LUT R17, R20, R19, RZ, 0xc0, !PT ;  /* 0x0000001314117212 */ /* 0x000fe200078ec0ff */
[----:B-1----:R-:W-:Y:S02]  /*7d80*/  @P2 IMAD R27, R25, R23, R28 ;  /* 0x00000017191b2224 */ /* 0x002fe400078e021c */
[----:B---3--:R-:W-:-:S02]  /*7d90*/  IMAD R4, R5, R34, R24 ;  /* 0x0000002205047224 */ /* 0x008fc400078e0218 */
[----:B------:R-:W-:Y:S02]  /*7da0*/  IMAD R6, R6, R35, R27 ;  /* 0x0000002306067224 */ /* 0x000fe400078e021b */
[----:B------:R-:W-:Y:S02]  /*7db0*/  IMAD R17, R4, R26, R17 ;  /* 0x0000001a04117224 */ /* 0x000fe400078e0211 */
[----:B------:R-:W-:Y:S02]  /*7dc0*/  IMAD.MOV.U32 R16, RZ, RZ, 0x1 ;  /* 0x00000001ff107424 */ /* 0x000fe400078e00ff */
[----:B------:R-:W-:Y:S01]  /*7dd0*/  IMAD.MOV.U32 R4, RZ, RZ, R22 ;  /* 0x000000ffff047224 */ /* 0x000fe200078e0016 */
[----:B------:R-:W-:Y:S02]  /*7de0*/  SEL R5, R17, R6, !P2 ;  /* 0x0000000611057207 */ /* 0x000fe40005000000 */
[----:B------:R-:W-:-:S07]  /*7df0*/  SEL R6, R6, R17, !P2 ;  /* 0x0000001106067207 */ /* 0x000fce0005000000 */
.L_x_166:
[----:B------:R-:W-:Y:S02]  /*7e00*/  LOP3.LUT P0, RZ, R16, 0xff, RZ, 0xc0, !PT ;  /* 0x000000ff10ff7812 */ /* 0x000fe4000780c0ff */
[----:B------:R-:W-:-:S11]  /*7e10*/  LOP3.LUT R148, R148, 0x1, RZ, 0x3c, !PT ;  /* 0x0000000194947812 */ /* 0x000fd600078e3cff */
[----:B------:R-:W-:Y:S05]  /*7e20*/  @P0 BRA `(.L_x_169) ;  /* 0xffffff94007c0947 */ /* 0x000fea000383ffff */
[----:B------:R-:W-:Y:S05]  /*7e30*/  EXIT ;  /* 0x000000000000794d */ /* 0x000fea0003800000 */
.L_x_13:
[----:B------:R-:W-:-:S08]  /*7e40*/  ISETP.NE.AND P0, PT, R20, RZ, PT ;  /* 0x000000ff1400720c */ /* 0x000fd00003f05270 */
[----:B-----5:R-:W0:-:S00]  /*7e50*/  USETMAXREG.DEALLOC.CTAPOOL 0x28 ;  /* 0x00000028000079c8 */ /* 0x020e0000080e0500 */
[----:B------:R-:W-:Y:S05]  /*7e60*/  @P0 EXIT ;  /* 0x000000000000094d */ /* 0x000fea0003800000 */
[----:B0-----:R-:W-:Y:S01]  /*7e70*/  LOP3.LUT P0, RZ, R16, 0xff, RZ, 0xc0, !PT ;  /* 0x000000ff10ff7812 */ /* 0x001fe2000780c0ff */
[----:B------:R-:W-:Y:S02]  /*7e80*/  IMAD.MOV.U32 R12, RZ, RZ, 0x1 ;  /* 0x00000001ff0c7424 */ /* 0x000fe400078e00ff */
[----:B------:R-:W-:-:S10]  /*7e90*/  IMAD.MOV.U32 R15, RZ, RZ, RZ ;  /* 0x000000ffff0f7224 */ /* 0x000fd400078e00ff */
[----:B------:R-:W-:Y:S05]  /*7ea0*/  @!P0 BRA `(.L_x_170) ;  /* 0x0000000c00088947 */ /* 0x000fea0003800000 */
[----:B------:R-:W-:Y:S01]  /*7eb0*/  LOP3.LUT P0, RZ, R13, 0x1f, RZ, 0xc0, !PT ;  /* 0x0000001f0dff7812 */ /* 0x000fe2000780c0ff */
[----:B------:R-:W-:Y:S01]  /*7ec0*/  ULDC UR5, c[0x0][0x658] ;  /* 0x0001960000057ab9 */ /* 0x000fe20000000800 */
[----:B------:R-:W-:Y:S01]  /*7ed0*/  UMOV UR6, 0xffffffff ;  /* 0xffffffff00067882 */ /* 0x000fe20000000000 */
[----:B------:R-:W-:Y:S01]  /*7ee0*/  BSSY B0, `(.L_x_170) ;  /* 0x00000be000007945 */ /* 0x000fe20003800000 */
[----:B------:R-:W-:Y:S01]  /*7ef0*/  USHF.L.U32 UR6, UR6, UR5, URZ ;  /* 0x0000000506067299 */ /* 0x000fe2000800063f */
[C---:B------:R-:W-:Y:S01]  /*7f00*/  ISETP.NE.AND P3, PT, R11.reuse, RZ, PT ;  /* 0x000000ff0b00720c */ /* 0x040fe20003f65270 */
[----:B------:R-:W-:Y:S01]  /*7f10*/  IMAD.MOV.U32 R14, RZ, RZ, 0x1 ;  /* 0x00000001ff0e7424 */ /* 0x000fe200078e00ff */
[----:B------:R-:W-:Y:S01]  /*7f20*/  ISETP.NE.OR P0, PT, R11, RZ, !P0 ;  /* 0x000000ff0b00720c */ /* 0x000fe20004705670 */
[----:B------:R-:W-:Y:S01]  /*7f30*/  IMAD.MOV.U32 R12, RZ, RZ, 0x1 ;  /* 0x00000001ff0c7424 */ /* 0x000fe200078e00ff */
[----:B------:R-:W-:Y:S01]  /*7f40*/  LOP3.LUT R13, R7, 0x2, RZ, 0xfc, !PT ;  /* 0x00000002070d7812 */ /* 0x000fe200078efcff */
[----:B------:R-:W-:Y:S01]  /*7f50*/  IMAD.MOV.U32 R15, RZ, RZ, RZ ;  /* 0x000000ffff0f7224 */ /* 0x000fe200078e00ff */
[----:B------:R-:W-:Y:S01]  /*7f60*/  ULDC UR4, c[0x0][0x600] ;  /* 0x0001800000047ab9 */ /* 0x000fe20000000800 */
[----:B------:R-:W-:Y:S01]  /*7f70*/  UMOV UR7, 0x1 ;  /* 0x0000000100077882 */ /* 0x000fe20000000000 */
[----:B------:R-:W-:-:S02]  /*7f80*/  UIADD3 UR22, UR13, 0x1, URZ ;  /* 0x000000010d167890 */ /* 0x000fc4000fffe03f */
[----:B------:R-:W-:Y:S02]  /*7f90*/  UIADD3 UR16, UR4, -0x1, URZ ;  /* 0xffffffff04107890 */ /* 0x000fe4000fffe03f */
[----:B------:R-:W-:Y:S02]  /*7fa0*/  USHF.L.U32 UR18, UR7, UR5, URZ ;  /* 0x0000000507127299 */ /* 0x000fe4000800063f */
[----:B------:R-:W-:Y:S01]  /*7fb0*/  ULOP3.LUT UR17, URZ, UR6, URZ, 0x33, !UPT ;  /* 0x000000063f117292 */ /* 0x000fe2000f8e333f */
[----:B------:R-:W-:-:S11]  /*7fc0*/  ULDC.64 UR20, c[0x0][0x198] ;  /* 0x0000660000147ab9 */ /* 0x000fd60000000a00 */
.L_x_182:
[----:B------:R-:W-:-:S03]  /*7fd0*/  UMOV UR4, 0xffffffff ;  /* 0xffffffff00047882 */ /* 0x000fc60000000000 */
[----:B------:R-:W-:Y:S05]  /*7fe0*/  BRA.DIV UR4, `(.L_x_171) ;  /* 0x0000001204207947 */ /* 0x000fea000b800000 */
[----:B------:R-:W-:-:S13]  /*7ff0*/  ELECT P1, URZ, PT ;  /* 0x00000000003f782f */ /* 0x000fda0003820000 */
.L_x_197:
[----:B------:R-:W0:Y:S01]  /*8000*/  LDC R10, c[0x0][0x28c] ;  /* 0x0000a300ff0a7b82 */ /* 0x000e220000000800 */
[----:B------:R-:W-:Y:S01]  /*8010*/  BSSY B1, `(.L_x_172) ;  /* 0x0000037000017945 */ /* 0x000fe20003800000 */
[----:B0-----:R-:W-:-:S13]  /*8020*/  ISETP.LT.OR P1, PT, R10, 0x1, !P1 ;  /* 0x000000010a00780c */ /* 0x001fda0004f21670 */
[----:B------:R-:W-:Y:S05]  /*8030*/  @P1 BRA `(.L_x_173) ;  /* 0x0000000000d01947 */ /* 0x000fea0003800000 */
[----:B------:R-:W-:Y:S02]  /*8040*/  IMAD.SHL.U32 R16, R5, 0x80, RZ ;  /* 0x0000008005107824 */ /* 0x000fe400078e00ff */
[----:B------:R-:W-:Y:S02]  /*8050*/  IMAD.SHL.U32 R17, R6, 0x40, RZ ;  /* 0x0000004006117824 */ /* 0x000fe400078e00ff */
[----:B------:R-:W-:Y:S02]  /*8060*/  IMAD.MOV.U32 R18, RZ, RZ, RZ ;  /* 0x000000ffff127224 */ /* 0x000fe400078e00ff */
[----:B------:R-:W-:Y:S02]  /*8070*/  IMAD.U32 R20, RZ, RZ, UR22 ;  /* 0x00000016ff147e24 */ /* 0x000fe4000f8e00ff */
[----:B------:R-:W-:Y:S02]  /*8080*/  IMAD.MOV.U32 R5, RZ, RZ, R12 ;  /* 0x000000ffff057224 */ /* 0x000fe400078e000c */
[----:B------:R-:W-:-:S07]  /*8090*/  IMAD.MOV.U32 R6, RZ, RZ, R15 ;  /* 0x000000ffff067224 */ /* 0x000fce00078e000f */
.L_x_177:
[----:B------:R-:W0:Y:S01]  /*80a0*/  S2R R11, SR_CgaCtaId ;  /* 0x00000000000b7919 */ /* 0x000e220000008800 */
[----:B------:R-:W-:-:S04]  /*80b0*/  MOV R10, 0x400 ;  /* 0x00000400000a7802 */ /* 0x000fc80000000f00 */
[----:B0-----:R-:W-:Y:S02]  /*80c0*/  LEA R21, R11, R10, 0x18 ;  /* 0x0000000a0b157211 */ /* 0x001fe400078ec0ff */
[----:B------:R-:W-:Y:S01]  /*80d0*/  SHF.L.U32 R10, R5, 0x1f, RZ ;  /* 0x0000001f050a7819 */ /* 0x000fe200000006ff */
[----:B------:R-:W0:Y:S02]  /*80e0*/  @!P3 LDC R11, c[0x0][0x500] ;  /* 0x00014000ff0bbb82 */ /* 0x000e240000000800 */
[----:B------:R-:W-:-:S04]  /*80f0*/  IMAD R19, R6, 0x8, R21 ;  /* 0x0000000806137824 */ /* 0x000fc800078e0215 */
[----:B------:R-:W1:Y:S02]  /*8100*/  SYNCS.PHASECHK.TRANS64.TRYWAIT P1, [R19+URZ+0x30], R10 ;  /* 0x0000300a130075a7 */ /* 0x000e64000802017f */
[----:B-1----:R-:W-:Y:S05]  /*8110*/  @!P1 BRA `(.L_x_174) ;  /* 0x0000000c00f49947 */ /* 0x002fea0003800000 */
.L_x_198:
[----:B-1----:R-:W-:Y:S01]  /*8120*/  PRMT R10, R13, 0x9910, RZ ;  /* 0x000099100d0a7816 */ /* 0x002fe200000000ff */
[----:B0-----:R0:W-:Y:S03]  /*8130*/  @!P3 SYNCS.ARRIVE.TRANS64 RZ, [R19+URZ], R11 ;  /* 0x0000000b13ffb9a7 */ /* 0x0011e6000800003f */
[----:B------:R-:W-:-:S13]  /*8140*/  ISETP.NE.AND P1, PT, R10, 0x2, PT ;  /* 0x000000020a00780c */ /* 0x000fda0003f25270 */
[----:B0-----:R-:W-:Y:S05]  /*8150*/  @P1 BRA `(.L_x_175) ;  /* 0x0000000000041947 */ /* 0x001fea0003800000 */
[----:B------:R-:W-:Y:S01]  /*8160*/  BPT.TRAP 0x1 ;  /* 0x000000040000795c */ /* 0x000fe20000300000 */
.L_x_175:
[----:B------:R-:W-:Y:S05]  /*8170*/  @P0 BRA `(.L_x_176) ;  /* 0x0000000000040947 */ /* 0x000fea0003800000 */
[----:B------:R-:W-:Y:S01]  /*8180*/  BPT.TRAP 0x1 ;  /* 0x000000040000795c */ /* 0x000fe20000300000 */
.L_x_176:
[C-C-:B------:R-:W-:Y:S01]  /*8190*/  IMAD R10, R6.reuse, 0x800, R21.reuse ;  /* 0x00000800060a7824 */ /* 0x140fe200078e0215 */
[----:B------:R-:W-:Y:S01]  /*81a0*/  R2UR UR9, R19 ;  /* 0x00000000130972ca */ /* 0x000fe200000e0000 */
[----:B------:R-:W-:Y:S01]  /*81b0*/  IMAD R21, R6, 0x1000, R21 ;  /* 0x0000100006157824 */ /* 0x000fe200078e0215 */
[----:B------:R-:W-:Y:S01]  /*81c0*/  UIADD3 UR4, UP0, UR20, 0xf0, URZ ;  /* 0x000000f014047890 */ /* 0x000fe2000ff1e03f */
[----:B------:R-:W-:Y:S01]  /*81d0*/  VIADD R20, R20, 0xffffffff ;  /* 0xffffffff14147836 */ /* 0x000fe20000000000 */
[----:B------:R-:W-:Y:S01]  /*81e0*/  R2UR UR5, R10 ;  /* 0x000000000a0572ca */ /* 0x000fe200000e0000 */
[----:B------:R-:W-:Y:S01]  /*81f0*/  UIADD3 UR24, UP1, UR20, 0x1f0, URZ ;  /* 0x000001f014187890 */ /* 0x000fe2000ff3e03f */
[----:B------:R-:W-:Y:S01]  /*8200*/  R2UR UR8, R21 ;  /* 0x00000000150872ca */ /* 0x000fe200000e0000 */
[----:B------:R-:W-:Y:S01]  /*8210*/  VIADD R6, R6, 0x1 ;  /* 0x0000000106067836 */ /* 0x000fe20000000000 */
[----:B------:R-:W-:Y:S01]  /*8220*/  R2UR UR11, R17 ;  /* 0x00000000110b72ca */ /* 0x000fe200000e0000 */
[----:B------:R-:W-:Y:S01]  /*8230*/  UIADD3.X UR25, URZ, UR21, URZ, UP1, !UPT ;  /* 0x000000153f197290 */ /* 0x000fe20008ffe43f */
[----:B------:R-:W-:Y:S01]  /*8240*/  R2UR UR10, R18 ;  /* 0x00000000120a72ca */ /* 0x000fe200000e0000 */
[----:B------:R-:W-:Y:S01]  /*8250*/  UMOV UR6, 0x0 ;  /* 0x0000000000067882 */ /* 0x000fe20000000000 */
[----:B------:R-:W-:Y:S01]  /*8260*/  R2UR UR12, R4 ;  /* 0x00000000040c72ca */ /* 0x000fe200000e0000 */
[----:B------:R-:W-:Y:S01]  /*8270*/  UMOV UR7, 0x10000000 ;  /* 0x1000000000077882 */ /* 0x000fe20000000000 */
[----:B------:R-:W-:Y:S01]  /*8280*/  R2UR UR19, R16 ;  /* 0x00000000101372ca */ /* 0x000fe200000e0000 */
[----:B------:R-:W-:Y:S01]  /*8290*/  VIADD R18, R18, 0x20 ;  /* 0x0000002012127836 */ /* 0x000fe20000000000 */
[----:B------:R-:W-:Y:S01]  /*82a0*/  ISETP.GT.AND P4, PT, R20, 0x1, PT ;  /* 0x000000011400780c */ /* 0x000fe20003f84270 */
[----:B------:R-:W-:Y:S01]  /*82b0*/  UIADD3 UR14, UR5, 0x180, URZ ;  /* 0x00000180050e7890 */ /* 0x000fe2000fffe03f */
[----:B------:R-:W-:Y:S01]  /*82c0*/  ISETP.NE.AND P1, PT, R6, 0x6, PT ;  /* 0x000000060600780c */ /* 0x000fe20003f25270 */
[----:B------:R-:W-:-:S02]  /*82d0*/  UIADD3.X UR5, URZ, UR21, URZ, UP0, !UPT ;  /* 0x000000153f057290 */ /* 0x000fc400087fe43f */
[----:B------:R-:W-:Y:S01]  /*82e0*/  UIADD3 UR15, UR8, 0x3180, URZ ;  /* 0x00003180080f7890 */ /* 0x000fe2000fffe03f */
[----:B------:R-:W-:Y:S02]  /*82f0*/  SEL R10, RZ, 0x1, P1 ;  /* 0x00000001ff0a7807 */ /* 0x000fe40000800000 */
[----:B------:R-:W-:Y:S01]  /*8300*/  UMOV UR8, UR14 ;  /* 0x0000000e00087c82 */ /* 0x000fe20008000000 */
[----:B------:R-:W-:Y:S02]  /*8310*/  SEL R6, R6, RZ, P1 ;  /* 0x000000ff06067207 */ /* 0x000fe40000800000 */
[----:B------:R-:W-:Y:S01]  /*8320*/  LOP3.LUT R5, R5, R10, RZ, 0x3c, !PT ;  /* 0x0000000a05057212 */ /* 0x000fe200078e3cff */
[----:B------:R0:W-:Y:S02]  /*8330*/  UTMALDG.3D [UR8], [UR4], desc[UR6] ;  /* 0x00000608040075b4 */ /* 0x0001e40008011000 */
[----:B0-----:R-:W-:Y:S01]  /*8340*/  UMOV UR8, UR15 ;  /* 0x0000000f00087c82 */ /* 0x001fe20008000000 */
[----:B------:R-:W-:-:S02]  /*8350*/  UMOV UR11, UR19 ;  /* 0x00000013000b7c82 */ /* 0x000fc40008000000 */
[----:B------:R0:W-:Y:S02]  /*8360*/  UTMALDG.3D [UR8], [UR24], desc[UR6] ;  /* 0x00000608180075b4 */ /* 0x0001e40008011000 */
[----:B0-----:R-:W-:Y:S05]  /*8370*/  @P4 BRA `(.L_x_177) ;  /* 0xfffffffc00484947 */ /* 0x001fea000383ffff */
.L_x_173:
[----:B------:R-:W-:Y:S05]  /*8380*/  BSYNC B1 ;  /* 0x0000000000017941 */ /* 0x000fea0003800000 */
.L_x_172:
[----:B------:R-:W-:Y:S01]  /*8390*/  LOP3.LUT P5, RZ, R14, 0xff, RZ, 0xc0, !PT ;  /* 0x000000ff0eff7812 */ /* 0x000fe200078ac0ff */
[----:B------:R-:W-:Y:S01]  /*83a0*/  VIADD R6, R15, UR13 ;  /* 0x0000000d0f067c36 */ /* 0x000fe20008000000 */
[----:B------:R-:W-:Y:S01]  /*83b0*/  ULDC.64 UR4, c[0x0][0x650] ;  /* 0x0001940000047ab9 */ /* 0x000fe20000000a00 */
[----:B------:R-:W-:Y:S01]  /*83c0*/  IMAD.U32 R11, RZ, RZ, UR13 ;  /* 0x0000000dff0b7e24 */ /* 0x000fe2000f8e00ff */
[----:B------:R-:W-:Y:S01]  /*83d0*/  UISETP.GE.U32.AND UP0, UPT, UR13, 0x6, UPT ;  /* 0x000000060d00788c */ /* 0x000fe2000bf06070 */
[----:B------:R-:W-:Y:S01]  /*83e0*/  BSSY B1, `(.L_x_178) ;  /* 0x000006b000017945 */ /* 0x000fe20003800000 */
[----:B------:R-:W-:Y:S02]  /*83f0*/  ISETP.GT.U32.AND P1, PT, R6, 0x5, PT ;  /* 0x000000050600780c */ /* 0x000fe40003f24070 */
[----:B------:R-:W-:Y:S02]  /*8400*/  PRMT R14, RZ, 0x7610, R14 ;  /* 0x00007610ff0e7816 */ /* 0x000fe4000000000e */
[----:B------:R-:W-:-:S02]  /*8410*/  ISETP.LT.U32.AND P1, PT, R11, 0x6, P1 ;  /* 0x000000060b00780c */ /* 0x000fc40000f21070 */
[----:B------:R-:W-:Y:S01]  /*8420*/  PLOP3.LUT P4, PT, PT, PT, UP0, 0x80, 0x0 ;  /* 0x000000000000781c */ /* 0x000fe20003f8f008 */
[----:B------:R-:W0:Y:S01]  /*8430*/  @P5 S2R R5, SR_CgaCtaId ;  /* 0x0000000000055919 */ /* 0x000e220000008800 */
[----:B------:R-:W-:-:S04]  /*8440*/  @P5 MOV R4, 0x400 ;  /* 0x0000040000045802 */ /* 0x000fc80000000f00 */
[----:B0-----:R-:W-:Y:S01]  /*8450*/  @P5 LEA R10, R5, R4, 0x18 ;  /* 0x00000004050a5211 */ /* 0x001fe200078ec0ff */
[----:B------:R-:W-:-:S03]  /*8460*/  IMAD.WIDE.U32 R4, R6, -0x55555555, RZ ;  /* 0xaaaaaaab06047825 */ /* 0x000fc600078e00ff */
[----:B------:R0:W-:Y:S01]  /*8470*/  @P5 SYNCS.ARRIVE.TRANS64.A1T0 RZ, [R10+URZ+0x98], RZ ;  /* 0x000098ff0aff59a7 */ /* 0x0001e2000810003f */
[----:B------:R-:W-:Y:S01]  /*8480*/  IADD3 R2, P5, R2, R8, RZ ;  /* 0x0000000802027210 */ /* 0x000fe20007fbe0ff */
[----:B------:R-:W-:Y:S01]  /*8490*/  IMAD.MOV.U32 R4, RZ, RZ, -0x1 ;  /* 0xffffffffff047424 */ /* 0x000fe200078e00ff */
[----:B------:R-:W-:Y:S02]  /*84a0*/  SHF.R.U32.HI R11, RZ, 0x2, R5 ;  /* 0x00000002ff0b7819 */ /* 0x000fe40000011605 */
[----:B------:R-:W-:Y:S01]  /*84b0*/  SEL R5, RZ, 0x1, !P1 ;  /* 0x00000001ff057807 */ /* 0x000fe20004800000 */
[----:B------:R-:W-:Y:S01]  /*84c0*/  IMAD.X R3, R3, 0x1, R0, P5 ;  /* 0x0000000103037824 */ /* 0x000fe200028e0600 */
[----:B------:R-:W-:Y:S01]  /*84d0*/  ISETP.GE.U32.AND P1, PT, R2, UR4, PT ;  /* 0x0000000402007c0c */ /* 0x000fe2000bf26070 */
[----:B------:R-:W-:Y:S01]  /*84e0*/  IMAD R15, R11, -0x6, R6 ;  /* 0xfffffffa0b0f7824 */ /* 0x000fe200078e0206 */
[----:B------:R-:W-:Y:S01]  /*84f0*/  LOP3.LUT R12, R12, R5, RZ, 0x3c, !PT ;  /* 0x000000050c0c7212 */ /* 0x000fe200078e3cff */
[----:B------:R-:W-:Y:S01]  /*8500*/  IMAD.MOV.U32 R6, RZ, RZ, -0x1 ;  /* 0xffffffffff067424 */ /* 0x000fe200078e00ff */
[----:B------:R-:W-:Y:S01]  /*8510*/  ISETP.GE.U32.AND.EX P1, PT, R3, UR5, PT, P1 ;  /* 0x0000000503007c0c */ /* 0x000fe2000bf26110 */
[----:B------:R-:W-:Y:S01]  /*8520*/  IMAD.MOV.U32 R5, RZ, RZ, -0x1 ;  /* 0xffffffffff057424 */ /* 0x000fe200078e00ff */
[----:B------:R-:W-:-:S02]  /*8530*/  @P4 LOP3.LUT R12, R12, 0x1, R11, 0x78, !PT ;  /* 0x000000010c0c4812 */ /* 0x000fc400078e780b */
[----:B0-----:R-:W-:-:S09]  /*8540*/  PRMT R10, RZ, 0x7610, R10 ;  /* 0x00007610ff0a7816 */ /* 0x001fd2000000000a */
[----:B------:R-:W-:Y:S05]  /*8550*/  @P1 BRA `(.L_x_179) ;  /* 0x00000004004c1947 */ /* 0x000fea0003800000 */
[----:B------:R-:W0:Y:S01]  /*8560*/  S2R R17, SR_CTAID.X ;  /* 0x0000000000117919 */ /* 0x000e220000002500 */
[----:B------:R-:W-:Y:S01]  /*8570*/  ULDC.64 UR4, c[0x0][0x628] ;  /* 0x00018a0000047ab9 */ /* 0x000fe20000000a00 */
[----:B------:R-:W1:Y:S01]  /*8580*/  LDC R18, c[0x0][0x144] ;  /* 0x00005100ff127b82 */ /* 0x000e620000000800 */
[----:B------:R-:W-:Y:S01]  /*8590*/  ISETP.NE.U32.AND P1, PT, RZ, UR4, PT ;  /* 0x00000004ff007c0c */ /* 0x000fe2000bf25070 */
[----:B------:R-:W2:Y:S01]  /*85a0*/  S2R R6, SR_CTAID.Y ;  /* 0x0000000000067919 */ /* 0x000ea20000002600 */
[----:B------:R-:W-:Y:S01]  /*85b0*/  ULDC UR6, c[0x0][0x150] ;  /* 0x0000540000067ab9 */ /* 0x000fe20000000800 */
[----:B------:R-:W-:Y:S01]  /*85c0*/  ULDC UR7, c[0x0][0x630] ;  /* 0x00018c0000077ab9 */ /* 0x000fe20000000800 */
[----:B------:R-:W-:Y:S01]  /*85d0*/  ISETP.NE.AND.EX P1, PT, RZ, UR5, PT, P1 ;  /* 0x00000005ff007c0c */ /* 0x000fe2000bf25310 */
[----:B------:R-:W-:Y:S01]  /*85e0*/  IMAD.MOV.U32 R4, RZ, RZ, R2 ;  /* 0x000000ffff047224 */ /* 0x000fe200078e0002 */
[----:B0-----:R-:W-:-:S05]  /*85f0*/  I2FP.F32.U32 R5, R17 ;  /* 0x0000001100057245 */ /* 0x001fca0000201000 */
[----:B------:R-:W-:Y:S01]  /*8600*/  FMUL R20, R5, UR6 ;  /* 0x0000000605147c20 */ /* 0x000fe20008400000 */
[----:B------:R-:W-:-:S05]  /*8610*/  IMAD.MOV.U32 R5, RZ, RZ, R3 ;  /* 0x000000ffff057224 */ /* 0x000fca00078e0003 */
[----:B--2---:R-:W-:Y:S05]  /*8620*/  @!P1 BRA `(.L_x_180) ;  /* 0x0000000000289947 */ /* 0x004fea0003800000 */
[----:B------:R-:W-:Y:S02]  /*8630*/  ULDC UR6, c[0x0][0x634] ;  /* 0x00018d0000067ab9 */ /* 0x000fe40000000800 */
[----:B------:R-:W-:-:S05]  /*8640*/  IADD3 R5, P1, R2, UR6, RZ ;  /* 0x0000000602057c10 */ /* 0x000fca000ff3e0ff */
[----:B------:R-:W-:-:S04]  /*8650*/  IMAD.X R19, RZ, RZ, R3, P1 ;  /* 0x000000ffff137224 */ /* 0x000fc800008e0603 */
[----:B------:R-:W-:-:S04]  /*8660*/  IMAD.WIDE.U32 R10, R19, UR4, RZ ;  /* 0x00000004130a7c25 */ /* 0x000fc8000f8e00ff */
[----:B------:R-:W-:-:S04]  /*8670*/  IMAD.WIDE.U32 R10, P1, R5, UR5, R10 ;  /* 0x00000005050a7c25 */ /* 0x000fc8000f82000a */
[----:B------:R-:W-:-:S04]  /*8680*/  IMAD.WIDE.U32 R4, R5, UR4, RZ ;  /* 0x0000000405047c25 */ /* 0x000fc8000f8e00ff */
[----:B------:R-:W-:Y:S01]  /*8690*/  IMAD.MOV.U32 R4, RZ, RZ, R11 ;  /* 0x000000ffff047224 */ /* 0x000fe200078e000b */
[----:B------:R-:W-:Y:S01]  /*86a0*/  IADD3 RZ, P4, R5, R10, RZ ;  /* 0x0000000a05ff7210 */ /* 0x000fe20007f9e0ff */
[----:B------:R-:W-:-:S04]  /*86b0*/  IMAD.X R5, RZ, RZ, RZ, P1 ;  /* 0x000000ffff057224 */ /* 0x000fc800008e06ff */
[----:B------:R-:W-:-:S08]  /*86c0*/  IMAD.WIDE.U32.X R4, R19, UR5, R4, P4 ;  /* 0x0000000513047c25 */ /* 0x000fd0000a0e0404 */
.L_x_180:
[--C-:B------:R-:W-:Y:S01]  /*86d0*/  SHF.R.U64 R16, R4, UR7, R5.reuse ;  /* 0x0000000704107c19 */ /* 0x100fe20008001205 */
[----:B------:R-:W0:Y:S01]  /*86e0*/  F2I.U32.TRUNC.NTZ R20, R20 ;  /* 0x0000001400147305 */ /* 0x000e22000020f000 */
[----:B------:R-:W-:Y:S01]  /*86f0*/  SHF.R.U32.HI R4, RZ, UR7, R5 ;  /* 0x00000007ff047c19 */ /* 0x000fe20008011605 */
[----:B------:R-:W-:Y:S01]  /*8700*/  ULDC.64 UR4, c[0x0][0x620] ;  /* 0x0001880000047ab9 */ /* 0x000fe20000000a00 */
[----:B------:R-:W-:Y:S01]  /*8710*/  IADD3 R11, P1, RZ, -R16, RZ ;  /* 0x80000010ff0b7210 */ /* 0x000fe20007f3e0ff */
[----:B------:R-:W-:Y:S01]  /*8720*/  ULDC.64 UR6, c[0x0][0x640] ;  /* 0x0001900000067ab9 */ /* 0x000fe20000000a00 */
[----:B------:R-:W2:Y:S03]  /*8730*/  LDC R21, c[0x0][0x148] ;  /* 0x00005200ff157b82 */ /* 0x000ea60000000800 */
[----:B------:R-:W-:Y:S01]  /*8740*/  IMAD.X R4, RZ, RZ, ~R4, P1 ;  /* 0x000000ffff047224 */ /* 0x000fe200008e0e04 */
[----:B------:R-:W-:-:S03]  /*8750*/  ISETP.NE.U32.AND P1, PT, RZ, UR6, PT ;  /* 0x00000006ff007c0c */ /* 0x000fc6000bf25070 */
[----:B------:R-:W-:Y:S01]  /*8760*/  IMAD R10, R4, UR4, RZ ;  /* 0x00000004040a7c24 */ /* 0x000fe2000f8e02ff */
[----:B------:R-:W-:Y:S01]  /*8770*/  ISETP.NE.AND.EX P1, PT, RZ, UR7, PT, P1 ;  /* 0x00000007ff007c0c */ /* 0x000fe2000bf25310 */
[----:B------:R-:W-:Y:S01]  /*8780*/  IMAD.WIDE.U32 R4, R11, UR4, R2 ;  /* 0x000000040b047c25 */ /* 0x000fe2000f8e0002 */
[----:B------:R-:W-:-:S03]  /*8790*/  ULDC UR4, c[0x0][0x618] ;  /* 0x0001860000047ab9 */ /* 0x000fc60000000800 */
[----:B------:R-:W-:Y:S01]  /*87a0*/  IMAD R11, R11, UR5, R10 ;  /* 0x000000050b0b7c24 */ /* 0x000fe2000f8e020a */
[----:B------:R-:W-:Y:S01]  /*87b0*/  ULDC UR5, c[0x0][0x154] ;  /* 0x0000550000057ab9 */ /* 0x000fe20000000800 */
[----:B0-----:R-:W-:Y:S02]  /*87c0*/  IMAD.MOV R10, RZ, RZ, -R20 ;  /* 0x000000ffff0a7224 */ /* 0x001fe400078e0a14 */
[----:B------:R-:W-:Y:S02]  /*87d0*/  IMAD.IADD R5, R5, 0x1, R11 ;  /* 0x0000000105057824 */ /* 0x000fe400078e020b */
[----:B-1----:R-:W-:Y:S01]  /*87e0*/  IMAD R17, R18, R10, R17 ;  /* 0x0000000a12117224 */ /* 0x002fe200078e0211 */
[----:B------:R-:W-:Y:S02]  /*87f0*/  I2FP.F32.U32 R10, R6 ;  /* 0x00000006000a7245 */ /* 0x000fe40000201000 */
[--C-:B------:R-:W-:Y:S02]  /*8800*/  SHF.R.U64 R18, R4, UR4, R5.reuse ;  /* 0x0000000404127c19 */ /* 0x100fe40008001205 */
[----:B------:R-:W-:Y:S01]  /*8810*/  SHF.R.U32.HI R5, RZ, UR4, R5 ;  /* 0x00000004ff057c19 */ /* 0x000fe20008011605 */
[----:B------:R-:W-:Y:S01]  /*8820*/  FMUL R10, R10, UR5 ;  /* 0x000000050a0a7c20 */ /* 0x000fe20008400000 */
[----:B------:R-:W-:-:S02]  /*8830*/  ULDC UR4, c[0x0][0x608] ;  /* 0x0001820000047ab9 */ /* 0x000fc40000000800 */
[--C-:B------:R-:W-:Y:S01]  /*8840*/  SHF.R.U64 R20, R18, UR4, R5.reuse ;  /* 0x0000000412147c19 */ /* 0x100fe20008001205 */
[----:B------:R0:W1:Y:S01]  /*8850*/  F2I.U32.TRUNC.NTZ R22, R10 ;  /* 0x0000000a00167305 */ /* 0x000062000020f000 */
[----:B------:R-:W-:Y:S01]  /*8860*/  SHF.R.U32.HI R5, RZ, UR4, R5 ;  /* 0x00000004ff057c19 */ /* 0x000fe20008011605 */
[----:B------:R-:W-:-:S03]  /*8870*/  ULDC UR4, c[0x0][0x658] ;  /* 0x0001960000047ab9 */ /* 0x000fc60000000800 */
[--C-:B------:R-:W-:Y:S02]  /*8880*/  SHF.R.U64 R19, R20, UR4, R5.reuse ;  /* 0x0000000414137c19 */ /* 0x100fe40008001205 */
[----:B------:R-:W-:-:S03]  /*8890*/  SHF.R.U32.HI R23, RZ, UR4, R5 ;  /* 0x00000004ff177c19 */ /* 0x000fc60008011605 */
[----:B------:R-:W-:Y:S02]  /*88a0*/  IMAD.MOV.U32 R4, RZ, RZ, R19 ;  /* 0x000000ffff047224 */ /* 0x000fe400078e0013 */
[----:B------:R-:W-:Y:S01]  /*88b0*/  IMAD.MOV.U32 R5, RZ, RZ, R23 ;  /* 0x000000ffff057224 */ /* 0x000fe200078e0017 */
[----:B0-----:R-:W-:Y:S06]  /*88c0*/  @!P1 BRA `(.L_x_181) ;  /* 0x0000000000289947 */ /* 0x001fec0003800000 */
        /* <DEDUP_REMOVED lines=10> */
.L_x_181:
[----:B------:R-:W-:Y:S01]  /*8970*/  ULDC UR4, c[0x0][0x648] ;  /* 0x0001920000047ab9 */ /* 0x000fe20000000800 */
[----:B-1----:R-:W-:Y:S01]  /*8980*/  IMAD.MOV R22, RZ, RZ, -R22 ;  /* 0x000000ffff167224 */ /* 0x002fe200078e0a16 */
[----:B------:R-:W-:Y:S01]  /*8990*/  SHF.R.U64 R5, R4, UR4, R5 ;  /* 0x0000000404057c19 */ /* 0x000fe20008001205 */
[----:B------:R-:W-:Y:S01]  /*89a0*/  ULDC UR4, c[0x0][0x638] ;  /* 0x00018e0000047ab9 */ /* 0x000fe20000000800 */
[----:B------:R-:W-:Y:S01]  /*89b0*/  LOP3.LUT R4, R20, UR17, RZ, 0xc0, !PT ;  /* 0x0000001114047c12 */ /* 0x000fe2000f8ec0ff */
[----:B--2---:R-:W-:Y:S01]  /*89c0*/  @P2 IMAD R17, R21, R22, R6 ;  /* 0x0000001615112224 */ /* 0x004fe200078e0206 */
[----:B------:R-:W-:Y:S01]  /*89d0*/  LOP3.LUT R18, R18, UR16, RZ, 0xc0, !PT ;  /* 0x0000001012127c12 */ /* 0x000fe2000f8ec0ff */
[----:B------:R-:W-:Y:S01]  /*89e0*/  IMAD.MOV R6, RZ, RZ, -R5 ;  /* 0x000000ffff067224 */ /* 0x000fe200078e0a05 */
[----:B------:R-:W-:Y:S01]  /*89f0*/  ULDC UR5, c[0x0][0x610] ;  /* 0x0001840000057ab9 */ /* 0x000fe20000000800 */
[----:B------:R-:W-:Y:S02]  /*8a00*/  IMAD R4, R5, UR18, R4 ;  /* 0x0000001205047c24 */ /* 0x000fe4000f8e0204 */
[----:B------:R-:W-:Y:S01]  /*8a10*/  IMAD R19, R6, UR4, R19 ;  /* 0x0000000406137c24 */ /* 0x000fe2000f8e0213 */
[----:B------:R-:W-:Y:S01]  /*8a20*/  ULDC UR4, c[0x0][0x600] ;  /* 0x0001800000047ab9 */ /* 0x000fe20000000800 */
[----:B------:R-:W-:-:S02]  /*8a30*/  IMAD R17, R4, UR5, R17 ;  /* 0x0000000504117c24 */ /* 0x000fc4000f8e0211 */
[----:B------:R-:W-:Y:S02]  /*8a40*/  IMAD R6, R19, UR4, R18 ;  /* 0x0000000413067c24 */ /* 0x000fe4000f8e0212 */
[----:B------:R-:W-:Y:S02]  /*8a50*/  IMAD.MOV.U32 R10, RZ, RZ, 0x1 ;  /* 0x00000001ff0a7424 */ /* 0x000fe400078e00ff */
[----:B------:R-:W-:Y:S01]  /*8a60*/  IMAD.MOV.U32 R4, RZ, RZ, R16 ;  /* 0x000000ffff047224 */ /* 0x000fe200078e0010 */
[----:B------:R-:W-:Y:S02]  /*8a70*/  SEL R5, R6, R17, !P2 ;  /* 0x0000001106057207 */ /* 0x000fe40005000000 */
[----:B------:R-:W-:-:S07]  /*8a80*/  SEL R6, R17, R6, !P2 ;  /* 0x0000000611067207 */ /* 0x000fce0005000000 */
.L_x_179:
[----:B------:R-:W-:Y:S05]  /*8a90*/  BSYNC B1 ;  /* 0x0000000000017941 */ /* 0x000fea0003800000 */
.L_x_178:
[----:B------:R-:W-:-:S13]  /*8aa0*/  LOP3.LUT P1, RZ, R10, 0xff, RZ, 0xc0, !PT ;  /* 0x000000ff0aff7812 */ /* 0x000fda000782c0ff */
[----:B------:R-:W-:Y:S05]  /*8ab0*/  @P1 BRA `(.L_x_182) ;  /* 0xfffffff400441947 */ /* 0x000fea000383ffff */
[----:B------:R-:W-:Y:S05]  /*8ac0*/  BSYNC B0 ;  /* 0x0000000000007941 */ /* 0x000fea0003800000 */
.L_x_170:
[----:B------:R-:W-:-:S03]  /*8ad0*/  UMOV UR4, 0xffffffff ;  /* 0xffffffff00047882 */ /* 0x000fc60000000000 */
[----:B------:R-:W-:Y:S05]  /*8ae0*/  BRA.DIV UR4, `(.L_x_183) ;  /* 0x0000000604947947 */ /* 0x000fea000b800000 */
[----:B------:R-:W-:-:S13]  /*8af0*/  ELECT P0, URZ, PT ;  /* 0x00000000003f782f */ /* 0x000fda0003800000 */
.L_x_201:
[----:B------:R-:W-:Y:S04]  /*8b00*/  BSSY B0, `(.L_x_184) ;  /* 0x000003d000007945 */ /* 0x000fe80003800000 */
[----:B------:R-:W-:Y:S05]  /*8b10*/  @!P0 BRA `(.L_x_185) ;  /* 0x0000000000ec8947 */ /* 0x000fea0003800000 */
[----:B------:R-:W-:-:S04]  /*8b20*/  LOP3.LUT R7, R7, 0x2, RZ, 0xfc, !PT ;  /* 0x0000000207077812 */ /* 0x000fc800078efcff */
[----:B------:R-:W-:-:S13]  /*8b30*/  ISETP.NE.AND P0, PT, R7, 0x3, PT ;  /* 0x000000030700780c */ /* 0x000fda0003f05270 */
[----:B------:R-:W-:Y:S05]  /*8b40*/  @!P0 BRA `(.L_x_186) ;  /* 0x0000000000048947 */ /* 0x000fea0003800000 */
[----:B------:R-:W-:Y:S01]  /*8b50*/  BPT.TRAP 0x1 ;  /* 0x000000040000795c */ /* 0x000fe20000300000 */
.L_x_186:
[----:B------:R-:W0:Y:S01]  /*8b60*/  S2R R3, SR_CgaCtaId ;  /* 0x0000000000037919 */ /* 0x000e220000008800 */
[----:B------:R-:W-:Y:S02]  /*8b70*/  MOV R0, 0x400 ;  /* 0x0000040000007802 */ /* 0x000fe40000000f00 */
[----:B------:R-:W-:Y:S02]  /*8b80*/  SHF.L.U32 R2, R12, 0x1f, RZ ;  /* 0x0000001f0c027819 */ /* 0x000fe400000006ff */
[----:B0-----:R-:W-:-:S05]  /*8b90*/  LEA R0, R3, R0, 0x18 ;  /* 0x0000000003007211 */ /* 0x001fca00078ec0ff */
[----:B------:R-:W-:-:S04]  /*8ba0*/  VIADD R0, R0, 0x30 ;  /* 0x0000003000007836 */ /* 0x000fc80000000000 */
[C---:B------:R-:W-:Y:S02]  /*8bb0*/  IMAD R5, R15.reuse, 0x8, R0 ;  /* 0x000000080f057824 */ /* 0x040fe400078e0200 */
[----:B------:R-:W-:Y:S02]  /*8bc0*/  VIADD R15, R15, 0x1 ;  /* 0x000000010f0f7836 */ /* 0x000fe40000000000 */
[----:B------:R-:W0:Y:S03]  /*8bd0*/  SYNCS.PHASECHK.TRANS64.TRYWAIT P0, [R5+URZ], R2 ;  /* 0x00000002050075a7 */ /* 0x000e26000800017f */
[----:B------:R-:W-:-:S04]  /*8be0*/  ISETP.NE.AND P1, PT, R15, 0x6, PT ;  /* 0x000000060f00780c */ /* 0x000fc80003f25270 */
[----:B------:R-:W-:Y:S02]  /*8bf0*/  SEL R3, RZ, 0x1, P1 ;  /* 0x00000001ff037807 */ /* 0x000fe40000800000 */
[----:B------:R-:W-:Y:S02]  /*8c00*/  SEL R15, R15, RZ, P1 ;  /* 0x000000ff0f0f7207 */ /* 0x000fe40000800000 */
[----:B------:R-:W-:-:S03]  /*8c10*/  LOP3.LUT R12, R12, R3, RZ, 0x3c, !PT ;  /* 0x000000030c0c7212 */ /* 0x000fc600078e3cff */
[----:B------:R-:W-:Y:S01]  /*8c20*/  IMAD R7, R15, 0x8, R0 ;  /* 0x000000080f077824 */ /* 0x000fe200078e0200 */
[----:B------:R-:W-:Y:S01]  /*8c30*/  SHF.L.U32 R4, R12, 0x1f, RZ ;  /* 0x0000001f0c047819 */ /* 0x000fe200000006ff */
[----:B0-----:R-:W-:Y:S06]  /*8c40*/  @!P0 BRA `(.L_x_187) ;  /* 0x0000000400608947 */ /* 0x001fec0003800000 */
.L_x_202:
[----:B------:R-:W1:Y:S01]  /*8c50*/  SYNCS.PHASECHK.TRANS64.TRYWAIT P0, [R7+URZ], R4 ;  /* 0x00000004070075a7 */ /* 0x000e62000800017f */
[----:B0-----:R-:W-:-:S05]  /*8c60*/  VIADD R2, R15, 0x1 ;  /* 0x000000010f027836 */ /* 0x001fca0000000000 */
[----:B------:R-:W-:-:S04]  /*8c70*/  ISETP.NE.AND P1, PT, R2, 0x6, PT ;  /* 0x000000060200780c */ /* 0x000fc80003f25270 */
[----:B------:R-:W-:Y:S02]  /*8c80*/  SEL R3, RZ, 0x1, P1 ;  /* 0x00000001ff037807 */ /* 0x000fe40000800000 */
[----:B------:R-:W-:Y:S02]  /*8c90*/  SEL R9, R2, RZ, P1 ;  /* 0x000000ff02097207 */ /* 0x000fe40000800000 */
[----:B------:R-:W-:-:S03]  /*8ca0*/  LOP3.LUT R12, R12, R3, RZ, 0x3c, !PT ;  /* 0x000000030c0c7212 */ /* 0x000fc600078e3cff */
[----:B------:R-:W-:Y:S01]  /*8cb0*/  IMAD R6, R9, 0x8, R0 ;  /* 0x0000000809067824 */ /* 0x000fe200078e0200 */
[----:B------:R-:W-:Y:S01]  /*8cc0*/  SHF.L.U32 R5, R12, 0x1f, RZ ;  /* 0x0000001f0c057819 */ /* 0x000fe200000006ff */
[----:B-1----:R-:W-:Y:S06]  /*8cd0*/  @!P0 BRA `(.L_x_188) ;  /* 0x0000000400508947 */ /* 0x002fec0003800000 */
.L_x_203:
[----:B------:R-:W1:Y:S01]  /*8ce0*/  SYNCS.PHASECHK.TRANS64.TRYWAIT P0, [R6+URZ], R5 ;  /* 0x00000005060075a7 */ /* 0x000e62000800017f */
[----:B------:R-:W-:-:S05]  /*8cf0*/  VIADD R2, R9, 0x1 ;  /* 0x0000000109027836 */ /* 0x000fca0000000000 */
[----:B------:R-:W-:-:S04]  /*8d00*/  ISETP.NE.AND P1, PT, R2, 0x6, PT ;  /* 0x000000060200780c */ /* 0x000fc80003f25270 */
[----:B------:R-:W-:Y:S02]  /*8d10*/  SEL R3, RZ, 0x1, P1 ;  /* 0x00000001ff037807 */ /* 0x000fe40000800000 */
[----:B0-----:R-:W-:Y:S02]  /*8d20*/  SEL R7, R2, RZ, P1 ;  /* 0x000000ff02077207 */ /* 0x001fe40000800000 */
[----:B------:R-:W-:-:S03]  /*8d30*/  LOP3.LUT R12, R12, R3, RZ, 0x3c, !PT ;  /* 0x000000030c0c7212 */ /* 0x000fc600078e3cff */
[----:B------:R-:W-:Y:S01]  /*8d40*/  IMAD R9, R7, 0x8, R0 ;  /* 0x0000000807097824 */ /* 0x000fe200078e0200 */
[----:B------:R-:W-:Y:S01]  /*8d50*/  SHF.L.U32 R4, R12, 0x1f, RZ ;  /* 0x0000001f0c047819 */ /* 0x000fe200000006ff */
[----:B-1----:R-:W-:Y:S06]  /*8d60*/  @!P0 BRA `(.L_x_189) ;  /* 0x0000000400408947 */ /* 0x002fec0003800000 */
.L_x_204:
[----:B------:R-:W1:Y:S01]  /*8d70*/  SYNCS.PHASECHK.TRANS64.TRYWAIT P0, [R9+URZ], R4 ;  /* 0x00000004090075a7 */ /* 0x000e62000800017f */
[----:B------:R-:W-:-:S05]  /*8d80*/  VIADD R2, R7, 0x1 ;  /* 0x0000000107027836 */ /* 0x000fca0000000000 */
[----:B------:R-:W-:-:S04]  /*8d90*/  ISETP.NE.AND P1, PT, R2, 0x6, PT ;  /* 0x000000060200780c */ /* 0x000fc80003f25270 */
[----:B------:R-:W-:Y:S02]  /*8da0*/  SEL R3, RZ, 0x1, P1 ;  /* 0x00000001ff037807 */ /* 0x000fe40000800000 */
[----:B------:R-:W-:Y:S02]  /*8db0*/  SEL R7, R2, RZ, P1 ;  /* 0x000000ff02077207 */ /* 0x000fe40000800000 */
[----:B------:R-:W-:-:S03]  /*8dc0*/  LOP3.LUT R11, R12, R3, RZ, 0x3c, !PT ;  /* 0x000000030c0b7212 */ /* 0x000fc600078e3cff */
[----:B0-----:R-:W-:Y:S01]  /*8dd0*/  IMAD R6, R7, 0x8, R0 ;  /* 0x0000000807067824 */ /* 0x001fe200078e0200 */
[----:B------:R-:W-:Y:S01]  /*8de0*/  SHF.L.U32 R5, R11, 0x1f, RZ ;  /* 0x0000001f0b057819 */ /* 0x000fe200000006ff */
[----:B-1----:R-:W-:Y:S06]  /*8df0*/  @!P0 BRA `(.L_x_190) ;  /* 0x0000000400308947 */ /* 0x002fec0003800000 */
.L_x_205:
[----:B------:R-:W1:Y:S01]  /*8e00*/  SYNCS.PHASECHK.TRANS64.TRYWAIT P0, [R6+URZ], R5 ;  /* 0x00000005060075a7 */ /* 0x000e62000800017f */
[----:B------:R-:W-:-:S05]  /*8e10*/  VIADD R2, R7, 0x1 ;  /* 0x0000000107027836 */ /* 0x000fca0000000000 */
[----:B------:R-:W-:-:S04]  /*8e20*/  ISETP.NE.AND P1, PT, R2, 0x6, PT ;  /* 0x000000060200780c */ /* 0x000fc80003f25270 */
[----:B0-----:R-:W-:Y:S02]  /*8e30*/  SEL R4, RZ, 0x1, P1 ;  /* 0x00000001ff047807 */ /* 0x001fe40000800000 */
[----:B------:R-:W-:Y:S02]  /*8e40*/  SEL R3, R2, RZ, P1 ;  /* 0x000000ff02037207 */ /* 0x000fe40000800000 */
[----:B------:R-:W-:Y:S01]  /*8e50*/  LOP3.LUT R4, R11, R4, RZ, 0x3c, !PT ;  /* 0x000000040b047212 */ /* 0x000fe200078e3cff */
[----:B-1----:R-:W-:Y:S06]  /*8e60*/  @!P0 BRA `(.L_x_191) ;  /* 0x0000000400288947 */ /* 0x002fec0003800000 */
.L_x_206:
[----:B------:R-:W-:Y:S01]  /*8e70*/  IMAD R3, R3, 0x8, R0 ;  /* 0x0000000803037824 */ /* 0x000fe200078e0200 */
[----:B------:R-:W-:-:S07]  /*8e80*/  SHF.L.U32 R0, R4, 0x1f, RZ ;  /* 0x0000001f04007819 */ /* 0x000fce00000006ff */
.L_x_192:
[----:B-1----:R1:W2:Y:S02]  /*8e90*/  SYNCS.PHASECHK.TRANS64.TRYWAIT P0, [R3+URZ], R0 ;  /* 0x00000000030075a7 */ /* 0x0022a4000800017f */
[----:B--2---:R-:W-:Y:S05]  /*8ea0*/  @!P0 NANOSLEEP.SYNCS 0x989680 ;  /* 0x009896800000895d */ /* 0x004fea0003900000 */
[----:B------:R-:W2:Y:S02]  /*8eb0*/  @!P0 SYNCS.PHASECHK.TRANS64 P0, [R3+URZ], R0 ;  /* 0x00000000030085a7 */ /* 0x000ea4000800007f */
[----:B--2---:R-:W-:Y:S05]  /*8ec0*/  @!P0 BRA `(.L_x_192) ;  /* 0xfffffffc00f08947 */ /* 0x004fea000383ffff */
.L_x_185:
[----:B------:R-:W-:Y:S05]  /*8ed0*/  BSYNC B0 ;  /* 0x0000000000007941 */ /* 0x000fea0003800000 */
.L_x_184:
[----:B------:R-:W-:Y:S05]  /*8ee0*/  EXIT ;  /* 0x000000000000794d */ /* 0x000fea0003800000 */
.L_x_15:
[----:B0-----:R-:W-:-:S04]  /*8ef0*/  IMAD.U32 R17, RZ, RZ, UR15 ;  /* 0x0000000fff117e24 */ /* 0x001fc8000f8e00ff */
[----:B------:R0:W1:Y:S03]  /*8f00*/  SYNCS.PHASECHK.TRANS64.TRYWAIT P0, [R17+URZ+-0x8], R16 ;  /* 0xfffff810110075a7 */ /* 0x000066000800017f */
[----:B-1----:R-:W-:Y:S05]  /*8f10*/  @!P0 NANOSLEEP.SYNCS 0x989680 ;  /* 0x009896800000895d */ /* 0x002fea0003900000 */
[----:B------:R-:W1:Y:S02]  /*8f20*/  @!P0 SYNCS.PHASECHK.TRANS64 P0, [R17+URZ+-0x8], R16 ;  /* 0xfffff810110085a7 */ /* 0x000e64000800007f */
[----:B-1----:R-:W-:Y:S05]  /*8f30*/  @!P0 BRA `(.L_x_15) ;  /* 0xfffffffc00ec8947 */ /* 0x002fea000383ffff */
[----:B------:R-:W-:Y:S05]  /*8f40*/  BRA `(.L_x_193) ;  /* 0xffffff8400507947 */ /* 0x000fea000383ffff */
.L_x_20:
[----:B-1----:R-:W-:-:S04]  /*8f50*/  IMAD.U32 R17, RZ, RZ, UR6 ;  /* 0x00000006ff117e24 */ /* 0x002fc8000f8e00ff */
[----:B------:R1:W2:Y:S03]  /*8f60*/  SYNCS.PHASECHK.TRANS64.TRYWAIT P0, [R17+URZ], R16 ;  /* 0x00000010110075a7 */ /* 0x0002a6000800017f */
[----:B--2---:R-:W-:Y:S05]  /*8f70*/  @!P0 NANOSLEEP.SYNCS 0x989680 ;  /* 0x009896800000895d */ /* 0x004fea0003900000 */
[----:B------:R-:W2:Y:S02]  /*8f80*/  @!P0 SYNCS.PHASECHK.TRANS64 P0, [R17+URZ], R16 ;  /* 0x00000010110085a7 */ /* 0x000ea4000800007f */
[----:B--2---:R-:W-:Y:S05]  /*8f90*/  @!P0 BRA `(.L_x_20) ;  /* 0xfffffffc00ec8947 */ /* 0x004fea000383ffff */
[----:B------:R-:W-:Y:S05]  /*8fa0*/  BRA `(.L_x_19) ;  /* 0xffffff88007c7947 */ /* 0x000fea000383ffff */
.L_x_26:
[----:B-1----:R-:W-:-:S04]  /*8fb0*/  IMAD.U32 R18, RZ, RZ, UR9 ;  /* 0x00000009ff127e24 */ /* 0x002fc8000f8e00ff */
[----:B------:R1:W2:Y:S03]  /*8fc0*/  SYNCS.PHASECHK.TRANS64.TRYWAIT P0, [R18+URZ], R17 ;  /* 0x00000011120075a7 */ /* 0x0002a6000800017f */
[----:B--2---:R-:W-:Y:S05]  /*8fd0*/  @!P0 NANOSLEEP.SYNCS 0x989680 ;  /* 0x009896800000895d */ /* 0x004fea0003900000 */
[----:B------:R-:W2:Y:S02]  /*8fe0*/  @!P0 SYNCS.PHASECHK.TRANS64 P0, [R18+URZ], R17 ;  /* 0x00000011120085a7 */ /* 0x000ea4000800007f */
[----:B--2---:R-:W-:Y:S05]  /*8ff0*/  @!P0 BRA `(.L_x_26) ;  /* 0xfffffffc00ec8947 */ /* 0x004fea000383ffff */
[----:B------:R-:W-:Y:S05]  /*9000*/  BRA `(.L_x_25) ;  /* 0xffffff9000a07947 */ /* 0x000fea000383ffff */
.L_x_34:
[----:B0-----:R-:W-:-:S04]  /*9010*/  IMAD.U32 R17, RZ, RZ, UR15 ;  /* 0x0000000fff117e24 */ /* 0x001fc8000f8e00ff */
[----:B------:R0:W1:Y:S03]  /*9020*/  SYNCS.PHASECHK.TRANS64.TRYWAIT P0, [R17+URZ+0x8], R16 ;  /* 0x00000810110075a7 */ /* 0x000066000800017f */
[----:B-1----:R-:W-:Y:S05]  /*9030*/  @!P0 NANOSLEEP.SYNCS 0x989680 ;  /* 0x009896800000895d */ /* 0x002fea0003900000 */
[----:B------:R-:W1:Y:S02]  /*9040*/  @!P0 SYNCS.PHASECHK.TRANS64 P0, [R17+URZ+0x8], R16 ;  /* 0x00000810110085a7 */ /* 0x000e64000800007f */
[----:B-1----:R-:W-:Y:S05]  /*9050*/  @!P0 BRA `(.L_x_34) ;  /* 0xfffffffc00ec8947 */ /* 0x002fea000383ffff */
[----:B------:R-:W-:Y:S05]  /*9060*/  BRA `(.L_x_194) ;  /* 0xffffff9c00e47947 */ /* 0x000fea000383ffff */
.L_x_171:
[----:B------:R-:W-:Y:S01]  /*9070*/  BSSY B1, `(.L_x_195) ;  /* 0x0000006000017945 */ /* 0x000fe20003800000 */
[----:B------:R-:W-:-:S07]  /*9080*/  IMAD.MOV.U32 R10, RZ, RZ, -0x1 ;  /* 0xffffffffff0a7424 */ /* 0x000fce00078e00ff */
[----:B------:R-:W-:Y:S05]  /*9090*/  WARPSYNC.COLLECTIVE R10, `(.L_x_196) ;  /* 0x000000000a0c7348 */ /* 0x000fea0003c00000 */
[----:B------:R-:W-:Y:S02]  /*90a0*/  ELECT P1, UR62, PT ;  /* 0x00000000003e782f */ /* 0x000fe40003820000 */
[----:B------:R-:W-:Y:S01]  /*90b0*/  MOV R10, UR62 ;  /* 0x0000003e000a7c02 */ /* 0x000fe20008000f00 */
[----:B------:R-:W-:Y:S10]  /*90c0*/  ENDCOLLECTIVE ;  /* 0x000000000000791b */ /* 0x000ff40003800000 */
.L_x_196:
[----:B------:R-:W-:Y:S05]  /*90d0*/  BSYNC B1 ;  /* 0x0000000000017941 */ /* 0x000fea0003800000 */
.L_x_195:
[----:B------:R-:W-:Y:S05]  /*90e0*/  BRA `(.L_x_197) ;  /* 0xffffffec00c47947 */ /* 0x000fea000383ffff */
.L_x_174:
[----:B-1----:R1:W2:Y:S02]  /*90f0*/  SYNCS.PHASECHK.TRANS64.TRYWAIT P1, [R19+URZ+0x30], R10 ;  /* 0x0000300a130075a7 */ /* 0x0022a4000802017f */
[----:B--2---:R-:W-:Y:S05]  /*9100*/  @!P1 NANOSLEEP.SYNCS 0x989680 ;  /* 0x009896800000995d */ /* 0x004fea0003900000 */
[----:B------:R-:W2:Y:S02]  /*9110*/  @!P1 SYNCS.PHASECHK.TRANS64 P1, [R19+URZ+0x30], R10 ;  /* 0x0000300a130095a7 */ /* 0x000ea4000802007f */
[----:B--2---:R-:W-:Y:S05]  /*9120*/  @!P1 BRA `(.L_x_174) ;  /* 0xfffffffc00f09947 */ /* 0x004fea000383ffff */
[----:B------:R-:W-:Y:S05]  /*9130*/  BRA `(.L_x_198) ;  /* 0xffffffec00f87947 */ /* 0x000fea000383ffff */
.L_x_183:
[----:B------:R-:W-:Y:S01]  /*9140*/  BSSY B0, `(.L_x_199) ;  /* 0x0000006000007945 */ /* 0x000fe20003800000 */
[----:B------:R-:W-:-:S07]  /*9150*/  IMAD.MOV.U32 R10, RZ, RZ, -0x1 ;  /* 0xffffffffff0a7424 */ /* 0x000fce00078e00ff */
[----:B------:R-:W-:Y:S05]  /*9160*/  WARPSYNC.COLLECTIVE R10, `(.L_x_200) ;  /* 0x000000000a0c7348 */ /* 0x000fea0003c00000 */
[----:B------:R-:W-:Y:S02]  /*9170*/  ELECT P1, UR62, PT ;  /* 0x00000000003e782f */ /* 0x000fe40003820000 */
[----:B------:R-:W-:Y:S01]  /*9180*/  MOV R10, UR62 ;  /* 0x0000003e000a7c02 */ /* 0x000fe20008000f00 */
[----:B------:R-:W-:Y:S10]  /*9190*/  ENDCOLLECTIVE ;  /* 0x000000000000791b */ /* 0x000ff40003800000 */
.L_x_200:
[----:B------:R-:W-:Y:S05]  /*91a0*/  BSYNC B0 ;  /* 0x0000000000007941 */ /* 0x000fea0003800000 */
.L_x_199:
[----:B------:R-:W-:Y:S01]  /*91b0*/  PLOP3.LUT P0, PT, P1, PT, PT, 0x80, 0x0 ;  /* 0x000000000000781c */ /* 0x000fe20000f0f070 */
[----:B------:R-:W-:-:S12]  /*91c0*/  BRA `(.L_x_201) ;  /* 0xfffffff8004c7947 */ /* 0x000fd8000383ffff */
.L_x_187:
[----:B0-----:R0:W1:Y:S02]  /*91d0*/  SYNCS.PHASECHK.TRANS64.TRYWAIT P0, [R5+URZ], R2 ;  /* 0x00000002050075a7 */ /* 0x001064000800017f */
[----:B-1----:R-:W-:Y:S05]  /*91e0*/  @!P0 NANOSLEEP.SYNCS 0x989680 ;  /* 0x009896800000895d */ /* 0x002fea0003900000 */
[----:B------:R-:W1:Y:S02]  /*91f0*/  @!P0 SYNCS.PHASECHK.TRANS64 P0, [R5+URZ], R2 ;  /* 0x00000002050085a7 */ /* 0x000e64000800007f */
[----:B-1----:R-:W-:Y:S05]  /*9200*/  @!P0 BRA `(.L_x_187) ;  /* 0xfffffffc00f08947 */ /* 0x002fea000383ffff */
[----:B------:R-:W-:Y:S05]  /*9210*/  BRA `(.L_x_202) ;  /* 0xfffffff8008c7947 */ /* 0x000fea000383ffff */
.L_x_188:
[----:B0-----:R0:W1:Y:S02]  /*9220*/  SYNCS.PHASECHK.TRANS64.TRYWAIT P0, [R7+URZ], R4 ;  /* 0x00000004070075a7 */ /* 0x001064000800017f */
[----:B-1----:R-:W-:Y:S05]  /*9230*/  @!P0 NANOSLEEP.SYNCS 0x989680 ;  /* 0x009896800000895d */ /* 0x002fea0003900000 */
[----:B------:R-:W1:Y:S02]  /*9240*/  @!P0 SYNCS.PHASECHK.TRANS64 P0, [R7+URZ], R4 ;  /* 0x00000004070085a7 */ /* 0x000e64000800007f */
[----:B-1----:R-:W-:Y:S05]  /*9250*/  @!P0 BRA `(.L_x_188) ;  /* 0xfffffffc00f08947 */ /* 0x002fea000383ffff */
[----:B------:R-:W-:Y:S05]  /*9260*/  BRA `(.L_x_203) ;  /* 0xfffffff8009c7947 */ /* 0x000fea000383ffff */
.L_x_189:
[----:B0-----:R0:W1:Y:S02]  /*9270*/  SYNCS.PHASECHK.TRANS64.TRYWAIT P0, [R6+URZ], R5 ;  /* 0x00000005060075a7 */ /* 0x001064000800017f */
[----:B-1----:R-:W-:Y:S05]  /*9280*/  @!P0 NANOSLEEP.SYNCS 0x989680 ;  /* 0x009896800000895d */ /* 0x002fea0003900000 */
[----:B------:R-:W1:Y:S02]  /*9290*/  @!P0 SYNCS.PHASECHK.TRANS64 P0, [R6+URZ], R5 ;  /* 0x00000005060085a7 */ /* 0x000e64000800007f */
[----:B-1----:R-:W-:Y:S05]  /*92a0*/  @!P0 BRA `(.L_x_189) ;  /* 0xfffffffc00f08947 */ /* 0x002fea000383ffff */
[----:B------:R-:W-:Y:S05]  /*92b0*/  BRA `(.L_x_204) ;  /* 0xfffffff800ac7947 */ /* 0x000fea000383ffff */
.L_x_190:
[----:B0-----:R0:W1:Y:S02]  /*92c0*/  SYNCS.PHASECHK.TRANS64.TRYWAIT P0, [R9+URZ], R4 ;  /* 0x00000004090075a7 */ /* 0x001064000800017f */
[----:B-1----:R-:W-:Y:S05]  /*92d0*/  @!P0 NANOSLEEP.SYNCS 0x989680 ;  /* 0x009896800000895d */ /* 0x002fea0003900000 */
[----:B------:R-:W1:Y:S02]  /*92e0*/  @!P0 SYNCS.PHASECHK.TRANS64 P0, [R9+URZ], R4 ;  /* 0x00000004090085a7 */ /* 0x000e64000800007f */
[----:B-1----:R-:W-:Y:S05]  /*92f0*/  @!P0 BRA `(.L_x_190) ;  /* 0xfffffffc00f08947 */ /* 0x002fea000383ffff */
[----:B------:R-:W-:Y:S05]  /*9300*/  BRA `(.L_x_205) ;  /* 0xfffffff800bc7947 */ /* 0x000fea000383ffff */
.L_x_191:
[----:B0-----:R0:W1:Y:S02]  /*9310*/  SYNCS.PHASECHK.TRANS64.TRYWAIT P0, [R6+URZ], R5 ;  /* 0x00000005060075a7 */ /* 0x001064000800017f */
[----:B-1----:R-:W-:Y:S05]  /*9320*/  @!P0 NANOSLEEP.SYNCS 0x989680 ;  /* 0x009896800000895d */ /* 0x002fea0003900000 */
[----:B------:R-:W1:Y:S02]  /*9330*/  @!P0 SYNCS.PHASECHK.TRANS64 P0, [R6+URZ], R5 ;  /* 0x00000005060085a7 */ /* 0x000e64000800007f */
[----:B-1----:R-:W-:Y:S05]  /*9340*/  @!P0 BRA `(.L_x_191) ;  /* 0xfffffffc00f08947 */ /* 0x002fea000383ffff */
[----:B------:R-:W-:Y:S05]  /*9350*/  BRA `(.L_x_206) ;  /* 0xfffffff800c47947 */ /* 0x000fea000383ffff */
.L_x_207:
[----:B------:R-:W-:-:S00]  /*9360*/  BRA `(.L_x_207) ;  /* 0xfffffffc00fc7947 */ /* 0x000fc0000383ffff */
[----:B------:R-:W-:-:S00]  /*9370*/  NOP ;  /* 0x0000000000007918 */ /* 0x000fc00000000000 */
        /* <DEDUP_REMOVED lines=8> */
.L_x_208:


//--------------------- .nv.shared._ZN7cutlass13device_kernelINS_4gemm6kernel13GemmUniversalIN4cute5tupleIJiiiiEEENS1_10collective13CollectiveMmaINS1_37MainloopSm90TmaGmmaWarpSpecializedFP8ILi6ENS5_IJNS4_1CILi1EEESB_SB_EEENS1_32KernelTmaWarpSpecializedPingpongEEENS5_IJNSA_ILi64EEENSA_ILi128EEENSA_ILi32EEEEEENS_12float_e5m2_tENS5_IJlSB_lEEESJ_SK_NS4_8TiledMMAINS4_8MMA_AtomIJNS4_4SM904GMMA31MMA_64x128x32_F32E5M2E5M2_SS_TNILNSO_7ScaleInE1ELSQ_1EEEEEENS4_6LayoutISC_NS5_IJNSA_ILi0EEESU_SU_EEEEENS5_IJNS4_10UnderscoreESX_SX_EEEEENS4_13SM90_TMA_LOADENS4_14ComposedLayoutINS4_7SwizzleILi1ELi4ELi3EEENS4_18smem_ptr_flag_bitsILi8EEENST_INS5_IJNSA_ILi8EEESH_EEENS5_IJSH_SB_EEEEEEEvNS4_8identityES10_S1A_vS1B_EENS_8epilogue10collective6detail29Sm90TmaWarpSpecializedAdapterINS1E_15DefaultEpilogueISJ_SK_SK_NS1D_6thread17LinearCombinationISJ_Li1EffLNS1I_9ScaleType4KindE0ELNS_15FloatRoundStyleE2ESJ_EENS1_15EpilogueDefaultEEEEEvvEEEEvNT_6ParamsE --------------------------
	.section	.nv.shared._ZN7cutlass13device_kernelINS_4gemm6kernel13GemmUniversalIN4cute5tupleIJiiiiEEENS1_10collective13CollectiveMmaINS1_37MainloopSm90TmaGmmaWarpSpecializedFP8ILi6ENS5_IJNS4_1CILi1EEESB_SB_EEENS1_32KernelTmaWarpSpecializedPingpongEEENS5_IJNSA_ILi64EEENSA_ILi128EEENSA_ILi32EEEEEENS_12float_e5m2_tENS5_IJlSB_lEEESJ_SK_NS4_8TiledMMAINS4_8MMA_AtomIJNS4_4SM904GMMA31MMA_64x128x32_F32E5M2E5M2_SS_TNILNSO_7ScaleInE1ELSQ_1EEEEEENS4_6LayoutISC_NS5_IJNSA_ILi0EEESU_SU_EEEEENS5_IJNS4_10UnderscoreESX_SX_EEEEENS4_13SM90_TMA_LOADENS4_14ComposedLayoutINS4_7SwizzleILi1ELi4ELi3EEENS4_18smem_ptr_flag_bitsILi8EEENST_INS5_IJNSA_ILi8EEESH_EEENS5_IJSH_SB_EEEEEEEvNS4_8identityES10_S1A_vS1B_EENS_8epilogue10collective6detail29Sm90TmaWarpSpecializedAdapterINS1E_15DefaultEpilogueISJ_SK_SK_NS1D_6thread17LinearCombinationISJ_Li1EffLNS1I_9ScaleType4KindE0ELNS_15FloatRoundStyleE2ESJ_EENS1_15EpilogueDefaultEEEEEvvEEEEvNT_6ParamsE,"aw",@nobits
	.sectionflags	@""
	.align	16
	.zero		1024


//--------------------- .nv.shared.reserved.0     --------------------------
	.section	.nv.shared.reserved.0,"aw",@nobits
	.weak		__nv_reservedSMEM_offset_0_alias
	.size		__nv_reservedSMEM_offset_0_alias, 0, 0
	.other		__nv_reservedSMEM_offset_0_alias,@"STO_CUDA_RESERVED_SHARED STV_DEFAULT"
__nv_reservedSMEM_offset_0_alias:
	.zero		0


//--------------------- .nv.global                --------------------------
	.section	.nv.global,"aw",@nobits
.nv.global:
	.type		_ZN40_INTERNAL_69cf9223_4_k_cu_adde2de8_300224cute1_E,@object
	.size		_ZN40_INTERNAL_69cf9223_4_k_cu_adde2de8_300224cute1_E,(_ZN40_INTERNAL_69cf9223_4_k_cu_adde2de8_300224cuda3std3__45__cpo6cbeginE - _ZN40_INTERNAL_69cf9223_4_k_cu_adde2de8_300224cute1_E)
_ZN40_INTERNAL_69cf9223_4_k_cu_adde2de8_300224cute1_E:
	.zero		1
	.type		_ZN40_INTERNAL_69cf9223_4_k_cu_adde2de8_300224cuda3std3__45__cpo6cbeginE,@object
	.size		_ZN40_INTERNAL_69cf9223_4_k_cu_adde2de8_300224cuda3std3__45__cpo6cbeginE,(_ZN40_INTERNAL_69cf9223_4_k_cu_adde2de8_300224cuda3std3__48in_placeE - _ZN40_INTERNAL_69cf9223_4_k_cu_adde2de8_300224cuda3std3__45__cpo6cbeginE)
_ZN40_INTERNAL_69cf9223_4_k_cu_adde2de8_300224cuda3std3__45__cpo6cbeginE:
	.zero		1
	.type		_ZN40_INTERNAL_69cf9223_4_k_cu_adde2de8_300224cuda3std3__48in_placeE,@object
	.size		_ZN40_INTERNAL_69cf9223_4_k_cu_adde2de8_300224cuda3std3__48in_placeE,(_ZN40_INTERNAL_69cf9223_4_k_cu_adde2de8_300224cuda3std6ranges3__45__cpo9iter_moveE - _ZN40_INTERNAL_69cf9223_4_k_cu_adde2de8_300224cuda3std3__48in_placeE)
_ZN40_INTERNAL_69cf9223_4_k_cu_adde2de8_300224cuda3std3__48in_placeE:
	.zero		1
	.type		_ZN40_INTERNAL_69cf9223_4_k_cu_adde2de8_300224cuda3std6ranges3__45__cpo9iter_moveE,@object
	.size		_ZN40_INTERNAL_69cf9223_4_k_cu_adde2de8_300224cuda3std6ranges3__45__cpo9iter_moveE,(_ZN40_INTERNAL_69cf9223_4_k_cu_adde2de8_300224cuda3std3__45__cpo5beginE - _ZN40_INTERNAL_69cf9223_4_k_cu_adde2de8_300224cuda3std6ranges3__45__cpo9iter_moveE)
_ZN40_INTERNAL_69cf9223_4_k_cu_adde2de8_300224cuda3std6ranges3__45__cpo9iter_moveE:
	.zero		1
	.type		_ZN40_INTERNAL_69cf9223_4_k_cu_adde2de8_300224cuda3std3__45__cpo5beginE,@object
	.size		_ZN40_INTERNAL_69cf9223_4_k_cu_adde2de8_300224cuda3std3__45__cpo5beginE,(_ZN40_INTERNAL_69cf9223_4_k_cu_adde2de8_300224cuda3std3__442_GLOBAL__N__69cf9223_4_k_cu_adde2de8_300226ignoreE - _ZN40_INTERNAL_69cf9223_4_k_cu_adde2de8_300224cuda3std3__45__cpo5beginE)
_ZN40_INTERNAL_69cf9223_4_k_cu_adde2de8_300224cuda3std3__45__cpo5beginE:
	.zero		1
	.type		_ZN40_INTERNAL_69cf9223_4_k_cu_adde2de8_300224cuda3std3__442_GLOBAL__N__69cf9223_4_k_cu_adde2de8_300226ignoreE,@object
	.size		_ZN40_INTERNAL_69cf9223_4_k_cu_adde2de8_300224cuda3std3__442_GLOBAL__N__69cf9223_4_k_cu_adde2de8_300226ignoreE,(_ZN40_INTERNAL_69cf9223_4_k_cu_adde2de8_300224cute7productE - _ZN40_INTERNAL_69cf9223_4_k_cu_adde2de8_300224cuda3std3__442_GLOBAL__N__69cf9223_4_k_cu_adde2de8_300226ignoreE)
_ZN40_INTERNAL_69cf9223_4_k_cu_adde2de8_300224cuda3std3__442_GLOBAL__N__69cf9223_4_k_cu_adde2de8_300226ignoreE:
	.zero		1
	.type		_ZN40_INTERNAL_69cf9223_4_k_cu_adde2de8_300224cute7productE,@object
	.size		_ZN40_INTERNAL_69cf9223_4_k_cu_adde2de8_300224cute7productE,(_ZN40_INTERNAL_69cf9223_4_k_cu_adde2de8_300224cuda3std3__45__cpo3endE - _ZN40_INTERNAL_69cf9223_4_k_cu_adde2de8_300224cute7productE)
_ZN40_INTERNAL_69cf9223_4_k_cu_adde2de8_300224cute7productE:
	.zero		1
	.type		_ZN40_INTERNAL_69cf9223_4_k_cu_adde2de8_300224cuda3std3__45__cpo3endE,@object
	.size		_ZN40_INTERNAL_69cf9223_4_k_cu_adde2de8_300224cuda3std3__45__cpo3endE,(_ZN40_INTERNAL_69cf9223_4_k_cu_adde2de8_300224cuda3std3__419piecewise_constructE - _ZN40_INTERNAL_69cf9223_4_k_cu_adde2de8_300224cuda3std3__45__cpo3endE)
_ZN40_INTERNAL_69cf9223_4_k_cu_adde2de8_300224cuda3std3__45__cpo3endE:
	.zero		1
	.type		_ZN40_INTERNAL_69cf9223_4_k_cu_adde2de8_300224cuda3std3__419piecewise_constructE,@object
	.size		_ZN40_INTERNAL_69cf9223_4_k_cu_adde2de8_300224cuda3std3__419piecewise_constructE,(_ZN40_INTERNAL_69cf9223_4_k_cu_adde2de8_300224cuda3std3__45__cpo4cendE - _ZN40_INTERNAL_69cf9223_4_k_cu_adde2de8_300224cuda3std3__419piecewise_constructE)
_ZN40_INTERNAL_69cf9223_4_k_cu_adde2de8_300224cuda3std3__419piecewise_constructE:
	.zero		1
	.type		_ZN40_INTERNAL_69cf9223_4_k_cu_adde2de8_300224cuda3std3__45__cpo4cendE,@object
	.size		_ZN40_INTERNAL_69cf9223_4_k_cu_adde2de8_300224cuda3std3__45__cpo4cendE,(_ZN40_INTERNAL_69cf9223_4_k_cu_adde2de8_300224cuda3std6ranges3__45__cpo4swapE - _ZN40_INTERNAL_69cf9223_4_k_cu_adde2de8_300224cuda3std3__45__cpo4cendE)
_ZN40_INTERNAL_69cf9223_4_k_cu_adde2de8_300224cuda3std3__45__cpo4cendE:
	.zero		1
	.type		_ZN40_INTERNAL_69cf9223_4_k_cu_adde2de8_300224cuda3std6ranges3__45__cpo4swapE,@object
	.size		_ZN40_INTERNAL_69cf9223_4_k_cu_adde2de8_300224cuda3std6ranges3__45__cpo4swapE,(.L_7 - _ZN40_INTERNAL_69cf9223_4_k_cu_adde2de8_300224cuda3std6ranges3__45__cpo4swapE)
_ZN40_INTERNAL_69cf9223_4_k_cu_adde2de8_300224cuda3std6ranges3__45__cpo4swapE:
	.zero		1
.L_7:


//--------------------- .nv.constant0._ZN7cutlass13device_kernelINS_4gemm6kernel13GemmUniversalIN4cute5tupleIJiiiiEEENS1_10collective13CollectiveMmaINS1_37MainloopSm90TmaGmmaWarpSpecializedFP8ILi6ENS5_IJNS4_1CILi1EEESB_SB_EEENS1_32KernelTmaWarpSpecializedPingpongEEENS5_IJNSA_ILi64EEENSA_ILi128EEENSA_ILi32EEEEEENS_12float_e5m2_tENS5_IJlSB_lEEESJ_SK_NS4_8TiledMMAINS4_8MMA_AtomIJNS4_4SM904GMMA31MMA_64x128x32_F32E5M2E5M2_SS_TNILNSO_7ScaleInE1ELSQ_1EEEEEENS4_6LayoutISC_NS5_IJNSA_ILi0EEESU_SU_EEEEENS5_IJNS4_10UnderscoreESX_SX_EEEEENS4_13SM90_TMA_LOADENS4_14ComposedLayoutINS4_7SwizzleILi1ELi4ELi3EEENS4_18smem_ptr_flag_bitsILi8EEENST_INS5_IJNSA_ILi8EEESH_EEENS5_IJSH_SB_EEEEEEEvNS4_8identityES10_S1A_vS1B_EENS_8epilogue10collective6detail29Sm90TmaWarpSpecializedAdapterINS1E_15DefaultEpilogueISJ_SK_SK_NS1D_6thread17LinearCombinationISJ_Li1EffLNS1I_9ScaleType4KindE0ELNS_15FloatRoundStyleE2ESJ_EENS1_15EpilogueDefaultEEEEEvvEEEEvNT_6ParamsE --------------------------
	.section	.nv.constant0._ZN7cutlass13device_kernelINS_4gemm6kernel13GemmUniversalIN4cute5tupleIJiiiiEEENS1_10collective13CollectiveMmaINS1_37MainloopSm90TmaGmmaWarpSpecializedFP8ILi6ENS5_IJNS4_1CILi1EEESB_SB_EEENS1_32KernelTmaWarpSpecializedPingpongEEENS5_IJNSA_ILi64EEENSA_ILi128EEENSA_ILi32EEEEEENS_12float_e5m2_tENS5_IJlSB_lEEESJ_SK_NS4_8TiledMMAINS4_8MMA_AtomIJNS4_4SM904GMMA31MMA_64x128x32_F32E5M2E5M2_SS_TNILNSO_7ScaleInE1ELSQ_1EEEEEENS4_6LayoutISC_NS5_IJNSA_ILi0EEESU_SU_EEEEENS5_IJNS4_10UnderscoreESX_SX_EEEEENS4_13SM90_TMA_LOADENS4_14ComposedLayoutINS4_7SwizzleILi1ELi4ELi3EEENS4_18smem_ptr_flag_bitsILi8EEENST_INS5_IJNSA_ILi8EEESH_EEENS5_IJSH_SB_EEEEEEEvNS4_8identityES10_S1A_vS1B_EENS_8epilogue10collective6detail29Sm90TmaWarpSpecializedAdapterINS1E_15DefaultEpilogueISJ_SK_SK_NS1D_6thread17LinearCombinationISJ_Li1EffLNS1I_9ScaleType4KindE0ELNS_15FloatRoundStyleE2ESJ_EENS1_15EpilogueDefaultEEEEEvvEEEEvNT_6ParamsE,"a",@progbits
	.sectionflags	@""
	.align	4
.nv.constant0._ZN7cutlass13device_kernelINS_4gemm6kernel13GemmUniversalIN4cute5tupleIJiiiiEEENS1_10collective13CollectiveMmaINS1_37MainloopSm90TmaGmmaWarpSpecializedFP8ILi6ENS5_IJNS4_1CILi1EEESB_SB_EEENS1_32KernelTmaWarpSpecializedPingpongEEENS5_IJNSA_ILi64EEENSA_ILi128EEENSA_ILi32EEEEEENS_12float_e5m2_tENS5_IJlSB_lEEESJ_SK_NS4_8TiledMMAINS4_8MMA_AtomIJNS4_4SM904GMMA31MMA_64x128x32_F32E5M2E5M2_SS_TNILNSO_7ScaleInE1ELSQ_1EEEEEENS4_6LayoutISC_NS5_IJNSA_ILi0EEESU_SU_EEEEENS5_IJNS4_10UnderscoreESX_SX_EEEEENS4_13SM90_TMA_LOADENS4_14ComposedLayoutINS4_7SwizzleILi1ELi4ELi3EEENS4_18smem_ptr_flag_bitsILi8EEENST_INS5_IJNSA_ILi8EEESH_EEENS5_IJSH_SB_EEEEEEEvNS4_8identityES10_S1A_vS1B_EENS_8epilogue10collective6detail29Sm90TmaWarpSpecializedAdapterINS1E_15DefaultEpilogueISJ_SK_SK_NS1D_6thread17LinearCombinationISJ_Li1EffLNS1I_9ScaleType4KindE0ELNS_15FloatRoundStyleE2ESJ_EENS1_15EpilogueDefaultEEEEEvvEEEEvNT_6ParamsE:
	.zero		1664


//--------------------- SYMBOLS --------------------------

	.type		.nv.reservedSmem.offset0,@object
	.size		.nv.reservedSmem.offset0,0x4
